# CuTe-DSL kernel — source=cudnn_frontend_dsl family=sdpa_fwd
# config = {"dtype": "Float8E4M3FN", "mask": "NO_MASK", "persistent": false}


// ===== COMPILED SASS (sm_100a) =====

	.target	sm_100a

	.elftype	@"ET_EXEC"


//--------------------- .note.nv.tkinfo           --------------------------
	.section	.note.nv.tkinfo,"",@"SHT_NOTE"
	.sectionflags	@"SHF_NOTE_NV_TKINFO"
	.tkinfo
        /*0018*/ 	.word	0x00000081
        /*0030*/ 	.string	""
        /*0030*/ 	.string	"ptxas"
        /*0030*/ 	.string	"Cuda compilation tools, release 12.9, V12.9.83"
        /*0030*/ 	.string	"Build system must define TOOLS_VERSION_EXTENDED"
        /*0030*/ 	.string	"-O 3 -arch sm_100a "



//--------------------- .note.nv.cuver            --------------------------
	.section	.note.nv.cuver,"",@"SHT_NOTE"
	.sectionflags	@"SHF_NOTE_NV_CUVER"
        /*0018*/ 	.short	0x0001
        /*001a*/ 	.short	0x0064
        /*001c*/ 	.short	0x0001
        /*001e*/ 	.short	0x0000
        /*0020*/ 	.short	0x0001
        /*0022*/ 	.short	0x0000


//--------------------- .nv.info                  --------------------------
	.section	.nv.info,"",@"SHT_CUDA_INFO"
	.align	4


	//----- nvinfo : EIATTR_REGCOUNT
	.align		4
        /*0000*/ 	.byte	0x04, 0x2f
        /*0002*/ 	.short	(.L_6 - .L_5)
	.align		4
.L_5:
        /*0004*/ 	.word	index@(kernel_cutlass_kernel_cudnnsdpafwdfmha_forward_sm100_d256BlackwellFusedMultiHeadAttentionForward_object_at__TiledMMA_ThrLayoutVMNK21111000_PermutationMNK____MMAAtom_ThrID21_ShapeMNK256128_0)
        /*0008*/ 	.word	0x000000a8


	//----- nvinfo : EIATTR_FRAME_SIZE
	.align		4
.L_6:
        /*000c*/ 	.byte	0x04, 0x11
        /*000e*/ 	.short	(.L_8 - .L_7)
	.align		4
.L_7:
        /*0010*/ 	.word	index@($__internal_3_$__cuda_sm3x_div_rn_noftz_f32_slowpath)
        /*0014*/ 	.word	0x00000000


	//----- nvinfo : EIATTR_FRAME_SIZE
	.align		4
.L_8:
        /*0018*/ 	.byte	0x04, 0x11
        /*001a*/ 	.short	(.L_10 - .L_9)
	.align		4
.L_9:
        /*001c*/ 	.word	index@($__internal_2_$__cuda_sm10x_tcgen05_guardrail_trap_unallocated_columns_being_dealloced)
        /*0020*/ 	.word	0x00000000


	//----- nvinfo : EIATTR_FRAME_SIZE
	.align		4
.L_10:
        /*0024*/ 	.byte	0x04, 0x11
        /*0026*/ 	.short	(.L_12 - .L_11)
	.align		4
.L_11:
        /*0028*/ 	.word	index@($__internal_1_$__cuda_sm10x_tcgen05_guardrail_trap_phase_invalid_during_alloc)
        /*002c*/ 	.word	0x00000000


	//----- nvinfo : EIATTR_FRAME_SIZE
	.align		4
.L_12:
        /*0030*/ 	.byte	0x04, 0x11
        /*0032*/ 	.short	(.L_14 - .L_13)
	.align		4
.L_13:
        /*0034*/ 	.word	index@($__internal_0_$__cuda_sm10x_tcgen05_guardrail_trap_col_being_dealloced_not_returned_by_alloc)
        /*0038*/ 	.word	0x00000000


	//----- nvinfo : EIATTR_FRAME_SIZE
	.align		4
.L_14:
        /*003c*/ 	.byte	0x04, 0x11
        /*003e*/ 	.short	(.L_16 - .L_15)
	.align		4
.L_15:
        /*0040*/ 	.word	index@(kernel_cutlass_kernel_cudnnsdpafwdfmha_forward_sm100_d256BlackwellFusedMultiHeadAttentionForward_object_at__TiledMMA_ThrLayoutVMNK21111000_PermutationMNK____MMAAtom_ThrID21_ShapeMNK256128_0)
        /*0044*/ 	.word	0x00000000


	//----- nvinfo : EIATTR_MIN_STACK_SIZE
	.align		4
.L_16:
        /*0048*/ 	.byte	0x04, 0x12
        /*004a*/ 	.short	(.L_18 - .L_17)
	.align		4
.L_17:
        /*004c*/ 	.word	index@(kernel_cutlass_kernel_cudnnsdpafwdfmha_forward_sm100_d256BlackwellFusedMultiHeadAttentionForward_object_at__TiledMMA_ThrLayoutVMNK21111000_PermutationMNK____MMAAtom_ThrID21_ShapeMNK256128_0)
        /*0050*/ 	.word	0x00000000
.L_18:


//--------------------- .nv.info.kernel_cutlass_kernel_cudnnsdpafwdfmha_forward_sm100_d256BlackwellFusedMultiHeadAttentionForward_object_at__TiledMMA_ThrLayoutVMNK21111000_PermutationMNK____MMAAtom_ThrID21_ShapeMNK256128_0 --------------------------
	.section	.nv.info.kernel_cutlass_kernel_cudnnsdpafwdfmha_forward_sm100_d256BlackwellFusedMultiHeadAttentionForward_object_at__TiledMMA_ThrLayoutVMNK21111000_PermutationMNK____MMAAtom_ThrID21_ShapeMNK256128_0,"",@"SHT_CUDA_INFO"
	.sectionflags	@""
	.align	4


	//----- nvinfo : EIATTR_CUDA_API_VERSION
	.align		4
        /*0000*/ 	.byte	0x04, 0x37
        /*0002*/ 	.short	(.L_20 - .L_19)
.L_19:
        /*0004*/ 	.word	0x00000081


	//----- nvinfo : EIATTR_KPARAM_INFO
	.align		4
.L_20:
        /*0008*/ 	.byte	0x04, 0x17
        /*000a*/ 	.short	(.L_22 - .L_21)
.L_21:
        /*000c*/ 	.word	0x00000000
        /*0010*/ 	.short	0x000f
        /*0012*/ 	.short	0x02ec
        /*0014*/ 	.byte	0x00, 0xf0, 0x11, 0x00


	//----- nvinfo : EIATTR_KPARAM_INFO
	.align		4
.L_22:
        /*0018*/ 	.byte	0x04, 0x17
        /*001a*/ 	.short	(.L_24 - .L_23)
.L_23:
        /*001c*/ 	.word	0x00000000
        /*0020*/ 	.short	0x000e
        /*0022*/ 	.short	0x02e8
        /*0024*/ 	.byte	0x00, 0xf0, 0x11, 0x00


	//----- nvinfo : EIATTR_KPARAM_INFO
	.align		4
.L_24:
        /*0028*/ 	.byte	0x04, 0x17
        /*002a*/ 	.short	(.L_26 - .L_25)
.L_25:
        /*002c*/ 	.word	0x00000000
        /*0030*/ 	.short	0x000d
        /*0032*/ 	.short	0x02e4
        /*0034*/ 	.byte	0x00, 0xf0, 0x11, 0x00


	//----- nvinfo : EIATTR_KPARAM_INFO
	.align		4
.L_26:
        /*0038*/ 	.byte	0x04, 0x17
        /*003a*/ 	.short	(.L_28 - .L_27)
.L_27:
        /*003c*/ 	.word	0x00000000
        /*0040*/ 	.short	0x000c
        /*0042*/ 	.short	0x02e0
        /*0044*/ 	.byte	0x00, 0xf0, 0x11, 0x00


	//----- nvinfo : EIATTR_KPARAM_INFO
	.align		4
.L_28:
        /*0048*/ 	.byte	0x04, 0x17
        /*004a*/ 	.short	(.L_30 - .L_29)
.L_29:
        /*004c*/ 	.word	0x00000000
        /*0050*/ 	.short	0x000b
        /*0052*/ 	.short	0x02dc
        /*0054*/ 	.byte	0x00, 0xf0, 0x11, 0x00


	//----- nvinfo : EIATTR_KPARAM_INFO
	.align		4
.L_30:
        /*0058*/ 	.byte	0x04, 0x17
        /*005a*/ 	.short	(.L_32 - .L_31)
.L_31:
        /*005c*/ 	.word	0x00000000
        /*0060*/ 	.short	0x000a
        /*0062*/ 	.short	0x02d8
        /*0064*/ 	.byte	0x00, 0xf0, 0x11, 0x00


	//----- nvinfo : EIATTR_KPARAM_INFO
	.align		4
.L_32:
        /*0068*/ 	.byte	0x04, 0x17
        /*006a*/ 	.short	(.L_34 - .L_33)
.L_33:
        /*006c*/ 	.word	0x00000000
        /*0070*/ 	.short	0x0009
        /*0072*/ 	.short	0x02a0
        /*0074*/ 	.byte	0x00, 0xf0, 0xe1, 0x00


	//----- nvinfo : EIATTR_KPARAM_INFO
	.align		4
.L_34:
        /*0078*/ 	.byte	0x04, 0x17
        /*007a*/ 	.short	(.L_36 - .L_35)
.L_35:
        /*007c*/ 	.word	0x00000000
        /*0080*/ 	.short	0x0008
        /*0082*/ 	.short	0x0260
        /*0084*/ 	.byte	0x00, 0xf0, 0x01, 0x01


	//----- nvinfo : EIATTR_KPARAM_INFO
	.align		4
.L_36:
        /*0088*/ 	.byte	0x04, 0x17
        /*008a*/ 	.short	(.L_38 - .L_37)
.L_37:
        /*008c*/ 	.word	0x00000000
        /*0090*/ 	.short	0x0007
        /*0092*/ 	.short	0x0240
        /*0094*/ 	.byte	0x00, 0xf0, 0x81, 0x00


	//----- nvinfo : EIATTR_KPARAM_INFO
	.align		4
.L_38:
        /*0098*/ 	.byte	0x04, 0x17
        /*009a*/ 	.short	(.L_40 - .L_39)
.L_39:
        /*009c*/ 	.word	0x00000000
        /*00a0*/ 	.short	0x0006
        /*00a2*/ 	.short	0x01c0
        /*00a4*/ 	.byte	0x00, 0xf0, 0x01, 0x02


	//----- nvinfo : EIATTR_KPARAM_INFO
	.align		4
.L_40:
        /*00a8*/ 	.byte	0x04, 0x17
        /*00aa*/ 	.short	(.L_42 - .L_41)
.L_41:
        /*00ac*/ 	.word	0x00000000
        /*00b0*/ 	.short	0x0005
        /*00b2*/ 	.short	0x0180
        /*00b4*/ 	.byte	0x00, 0xf0, 0x61, 0x00


	//----- nvinfo : EIATTR_KPARAM_INFO
	.align		4
.L_42:
        /*00b8*/ 	.byte	0x04, 0x17
        /*00ba*/ 	.short	(.L_44 - .L_43)
.L_43:
        /*00bc*/ 	.word	0x00000000
        /*00c0*/ 	.short	0x0004
        /*00c2*/ 	.short	0x0100
        /*00c4*/ 	.byte	0x00, 0xf0, 0x01, 0x02


	//----- nvinfo : EIATTR_KPARAM_INFO
	.align		4
.L_44:
        /*00c8*/ 	.byte	0x04, 0x17
        /*00ca*/ 	.short	(.L_46 - .L_45)
.L_45:
        /*00cc*/ 	.word	0x00000000
        /*00d0*/ 	.short	0x0003
        /*00d2*/ 	.short	0x00c0
        /*00d4*/ 	.byte	0x00, 0xf0, 0x61, 0x00


	//----- nvinfo : EIATTR_KPARAM_INFO
	.align		4
.L_46:
        /*00d8*/ 	.byte	0x04, 0x17
        /*00da*/ 	.short	(.L_48 - .L_47)
.L_47:
        /*00dc*/ 	.word	0x00000000
        /*00e0*/ 	.short	0x0002
        /*00e2*/ 	.short	0x0040
        /*00e4*/ 	.byte	0x00, 0xf0, 0x01, 0x02


	//----- nvinfo : EIATTR_KPARAM_INFO
	.align		4
.L_48:
        /*00e8*/ 	.byte	0x04, 0x17
        /*00ea*/ 	.short	(.L_50 - .L_49)
.L_49:
        /*00ec*/ 	.word	0x00000000
        /*00f0*/ 	.short	0x0001
        /*00f2*/ 	.short	0x0003
        /*00f4*/ 	.byte	0x00, 0xf0, 0x0d, 0x00


	//----- nvinfo : EIATTR_KPARAM_INFO
	.align		4
.L_50:
        /*00f8*/ 	.byte	0x04, 0x17
        /*00fa*/ 	.short	(.L_52 - .L_51)
.L_51:
        /*00fc*/ 	.word	0x00000000
        /*0100*/ 	.short	0x0000
        /*0102*/ 	.short	0x0000
        /*0104*/ 	.byte	0x00, 0xf0, 0x0d, 0x00


	//----- nvinfo : EIATTR_AT_ENTRY_FRAGMENTS
	.align		4
.L_52:
        /*0108*/ 	.byte	0x04, 0x4f
        /*010a*/ 	.short	(.L_54 - .L_53)


	//   ....[0]....
.L_53:
        /*010c*/ 	.word	0x00000004


	//   ....[1]....
        /*0110*/ 	.word	0x00000005


	//----- nvinfo : EIATTR_RESERVED_SMEM_USED
	.align		4
.L_54:
        /*0114*/ 	.byte	0x01, 0x41
	.zero		2


	//----- nvinfo : EIATTR_SPARSE_MMA_MASK
	.align		4
        /*0118*/ 	.byte	0x03, 0x50
        /*011a*/ 	.short	0x0000


	//----- nvinfo : EIATTR_TCGEN05_2CTA_USED
	.align		4
        /*011c*/ 	.byte	0x01, 0x52
	.zero		2


	//----- nvinfo : EIATTR_MAXREG_COUNT
	.align		4
        /*0120*/ 	.byte	0x03, 0x1b
        /*0122*/ 	.short	0x00a8


	//----- nvinfo : EIATTR_NUM_BARRIERS
	.align		4
        /*0124*/ 	.byte	0x02, 0x4c
        /*0126*/ 	.byte	0x02
	.zero		1


	//----- nvinfo : EIATTR_INT_WARP_WIDE_INSTR_OFFSETS
	.align		4
        /*0128*/ 	.byte	0x04, 0x31
        /*012a*/ 	.short	(.L_56 - .L_55)


	//   ....[0]....
.L_55:
        /*012c*/ 	.word	0x00004780


	//   ....[1]....
        /*0130*/ 	.word	0x000047c0


	//----- nvinfo : EIATTR_COOP_GROUP_MASK_REGIDS
	.align		4
.L_56:
        /*0134*/ 	.byte	0x04, 0x29
        /*0136*/ 	.short	(.L_58 - .L_57)


	//   ....[0]....
.L_57:
        /*0138*/ 	.word	0xffffffff


	//   ....[1]....
        /*013c*/ 	.word	0xffffffff


	//   ....[2]....
        /*0140*/ 	.word	0xffffffff


	//   ....[3]....
        /*0144*/ 	.word	0xffffffff


	//   ....[4]....
        /*0148*/ 	.word	0xffffffff


	//   ....[5]....
        /*014c*/ 	.word	0xffffffff


	//----- nvinfo : EIATTR_COOP_GROUP_INSTR_OFFSETS
	.align		4
.L_58:
        /*0150*/ 	.byte	0x04, 0x28
        /*0152*/ 	.short	(.L_60 - .L_59)


	//   ....[0]....
.L_59:
        /*0154*/ 	.word	0x00000680


	//   ....[1]....
        /*0158*/ 	.word	0x00000ce0


	//   ....[2]....
        /*015c*/ 	.word	0x00000dc0


	//   ....[3]....
        /*0160*/ 	.word	0x000044a0


	//   ....[4]....
        /*0164*/ 	.word	0x00004620


	//   ....[5]....
        /*0168*/ 	.word	0x00004870


	//----- nvinfo : EIATTR_REG_RECONFIG
	.align		4
.L_60:
        /*016c*/ 	.byte	0x01, 0x54
	.zero		2


	//----- nvinfo : EIATTR_VRC_CTA_INIT_COUNT
	.align		4
        /*0170*/ 	.byte	0x02, 0x4a
        /*0172*/ 	.byte	0x80
	.zero		1


	//----- nvinfo : EIATTR_MBARRIER_INSTR_OFFSETS
	.align		4
        /*0174*/ 	.byte	0x04, 0x39
        /*0176*/ 	.short	(.L_62 - .L_61)


	//   ....[0]....
.L_61:
        /*0178*/ 	.word	0x000002d0
        /*017c*/ 	.word	0x000000ff
        /*0180*/ 	.word	0x00000000
        /*0184*/ 	.short	0x0100
        /*0186*/ 	.byte	0x05
	.zero		1


	//   ....[1]....
        /*0188*/ 	.word	0x000002e0
        /*018c*/ 	.word	0x000000ff
        /*0190*/ 	.word	0x00000008
        /*0194*/ 	.short	0x0100
        /*0196*/ 	.byte	0x05
	.zero		1


	//   ....[2]....
        /*0198*/ 	.word	0x000002f0
        /*019c*/ 	.word	0x000000ff
        /*01a0*/ 	.word	0x00000010
        /*01a4*/ 	.short	0x0100
        /*01a6*/ 	.byte	0x05
	.zero		1


	//   ....[3]....
        /*01a8*/ 	.word	0x00000300
        /*01ac*/ 	.word	0x000000ff
        /*01b0*/ 	.word	0x00000018
        /*01b4*/ 	.short	0x0100
        /*01b6*/ 	.byte	0x05
	.zero		1


	//   ....[4]....
        /*01b8*/ 	.word	0x00000420
        /*01bc*/ 	.word	0x000000ff
        /*01c0*/ 	.word	0x00000020
        /*01c4*/ 	.short	0x0100
        /*01c6*/ 	.byte	0x08
	.zero		1


	//   ....[5]....
        /*01c8*/ 	.word	0x00000430
        /*01cc*/ 	.word	0x000000ff
        /*01d0*/ 	.word	0x00000028
        /*01d4*/ 	.short	0x0100
        /*01d6*/ 	.byte	0x08
	.zero		1


	//   ....[6]....
        /*01d8*/ 	.word	0x00000440
        /*01dc*/ 	.word	0x000000ff
        /*01e0*/ 	.word	0x00000030
        /*01e4*/ 	.short	0x0100
        /*01e6*/ 	.byte	0x08
	.zero		1


	//   ....[7]....
        /*01e8*/ 	.word	0x00000450
        /*01ec*/ 	.word	0x000000ff
        /*01f0*/ 	.word	0x00000038
        /*01f4*/ 	.short	0x0100
        /*01f6*/ 	.byte	0x08
	.zero		1


	//   ....[8]....
        /*01f8*/ 	.word	0x00000460
        /*01fc*/ 	.word	0x000000ff
        /*0200*/ 	.word	0x00000040
        /*0204*/ 	.short	0x0100
        /*0206*/ 	.byte	0x08
	.zero		1


	//   ....[9]....
        /*0208*/ 	.word	0x00000470
        /*020c*/ 	.word	0x000000ff
        /*0210*/ 	.word	0x00000048
        /*0214*/ 	.short	0x0100
        /*0216*/ 	.byte	0x08
	.zero		1


	//   ....[10]....
        /*0218*/ 	.word	0x00000480
        /*021c*/ 	.word	0x000000ff
        /*0220*/ 	.word	0x00000050
        /*0224*/ 	.short	0x0100
        /*0226*/ 	.byte	0x08
	.zero		1


	//   ....[11]....
        /*0228*/ 	.word	0x00000490
        /*022c*/ 	.word	0x000000ff
        /*0230*/ 	.word	0x00000058
        /*0234*/ 	.short	0x0100
        /*0236*/ 	.byte	0x08
	.zero		1


	//   ....[12]....
        /*0238*/ 	.word	0x000004a0
        /*023c*/ 	.word	0x000000ff
        /*0240*/ 	.word	0x00000060
        /*0244*/ 	.short	0x0100
        /*0246*/ 	.byte	0x08
	.zero		1


	//   ....[13]....
        /*0248*/ 	.word	0x000004b0
        /*024c*/ 	.word	0x000000ff
        /*0250*/ 	.word	0x00000068
        /*0254*/ 	.short	0x0100
        /*0256*/ 	.byte	0x08
	.zero		1


	//   ....[14]....
        /*0258*/ 	.word	0x000004c0
        /*025c*/ 	.word	0x000000ff
        /*0260*/ 	.word	0x00000070
        /*0264*/ 	.short	0x0100
        /*0266*/ 	.byte	0x08
	.zero		1


	//   ....[15]....
        /*0268*/ 	.word	0x000004d0
        /*026c*/ 	.word	0x000000ff
        /*0270*/ 	.word	0x00000078
        /*0274*/ 	.short	0x0100
        /*0276*/ 	.byte	0x08
	.zero		1


	//   ....[16]....
        /*0278*/ 	.word	0x000004e0
        /*027c*/ 	.word	0x000000ff
        /*0280*/ 	.word	0x00000080
        /*0284*/ 	.short	0x0100
        /*0286*/ 	.byte	0x08
	.zero		1


	//   ....[17]....
        /*0288*/ 	.word	0x000004f0
        /*028c*/ 	.word	0x000000ff
        /*0290*/ 	.word	0x00000088
        /*0294*/ 	.short	0x0100
        /*0296*/ 	.byte	0x08
	.zero		1


	//   ....[18]....
        /*0298*/ 	.word	0x00000500
        /*029c*/ 	.word	0x000000ff
        /*02a0*/ 	.word	0x00000090
        /*02a4*/ 	.short	0x0100
        /*02a6*/ 	.byte	0x08
	.zero		1


	//   ....[19]....
        /*02a8*/ 	.word	0x00000510
        /*02ac*/ 	.word	0x000000ff
        /*02b0*/ 	.word	0x00000098
        /*02b4*/ 	.short	0x0100
        /*02b6*/ 	.byte	0x08
	.zero		1


	//   ....[20]....
        /*02b8*/ 	.word	0x00000520
        /*02bc*/ 	.word	0x000000ff
        /*02c0*/ 	.word	0x000000a0
        /*02c4*/ 	.short	0x0100
        /*02c6*/ 	.byte	0x08
	.zero		1


	//   ....[21]....
        /*02c8*/ 	.word	0x00000530
        /*02cc*/ 	.word	0x000000ff
        /*02d0*/ 	.word	0x000000a8
        /*02d4*/ 	.short	0x0100
        /*02d6*/ 	.byte	0x08
	.zero		1


	//   ....[22]....
        /*02d8*/ 	.word	0x00000540
        /*02dc*/ 	.word	0x000000ff
        /*02e0*/ 	.word	0x000000b0
        /*02e4*/ 	.short	0x0100
        /*02e6*/ 	.byte	0x08
	.zero		1


	//   ....[23]....
        /*02e8*/ 	.word	0x00000550
        /*02ec*/ 	.word	0x000000ff
        /*02f0*/ 	.word	0x000000b8
        /*02f4*/ 	.short	0x0100
        /*02f6*/ 	.byte	0x08
	.zero		1


	//   ....[24]....
        /*02f8*/ 	.word	0x00000560
        /*02fc*/ 	.word	0x000000ff
        /*0300*/ 	.word	0x000000c0
        /*0304*/ 	.short	0x0100
        /*0306*/ 	.byte	0x08
	.zero		1


	//   ....[25]....
        /*0308*/ 	.word	0x00000570
        /*030c*/ 	.word	0x000000ff
        /*0310*/ 	.word	0x000000c8
        /*0314*/ 	.short	0x0100
        /*0316*/ 	.byte	0x08
	.zero		1


	//   ....[26]....
        /*0318*/ 	.word	0x00000580
        /*031c*/ 	.word	0x000000ff
        /*0320*/ 	.word	0x000000d0
        /*0324*/ 	.short	0x0100
        /*0326*/ 	.byte	0x08
	.zero		1


	//   ....[27]....
        /*0328*/ 	.word	0x00000590
        /*032c*/ 	.word	0x000000ff
        /*0330*/ 	.word	0x000000d8
        /*0334*/ 	.short	0x0100
        /*0336*/ 	.byte	0x08
	.zero		1


	//   ....[28]....
        /*0338*/ 	.word	0x00000640
        /*033c*/ 	.word	0x000000ff
        /*0340*/ 	.word	0x000000e0
        /*0344*/ 	.short	0x0100
        /*0346*/ 	.byte	0x05
	.zero		1


	//   ....[29]....
        /*0348*/ 	.word	0x00000910
        /*034c*/ 	.word	0x00000007
        /*0350*/ 	.word	0x00000000
        /*0354*/ 	.short	0x010a
        /*0356*/ 	.byte	0xff
	.zero		1


	//   ....[30]....
        /*0358*/ 	.word	0x00000930
        /*035c*/ 	.word	0x00000007
        /*0360*/ 	.word	0x00000000
        /*0364*/ 	.short	0x010a
        /*0366*/ 	.byte	0xff
	.zero		1


	//   ....[31]....
        /*0368*/ 	.word	0x00000b40
        /*036c*/ 	.word	0x00000004
        /*0370*/ 	.word	0x00000000
        /*0374*/ 	.short	0x010a
        /*0376*/ 	.byte	0xff
	.zero		1


	//   ....[32]....
        /*0378*/ 	.word	0x00000b60
        /*037c*/ 	.word	0x00000004
        /*0380*/ 	.word	0x00000000
        /*0384*/ 	.short	0x010a
        /*0386*/ 	.byte	0xff
	.zero		1


	//   ....[33]....
        /*0388*/ 	.word	0x00000c60
        /*038c*/ 	.word	0x00000009
        /*0390*/ 	.word	0x00000000
        /*0394*/ 	.short	0x0101
        /*0396*/ 	.byte	0xff
	.zero		1


	//   ....[34]....
        /*0398*/ 	.word	0x000012f0
        /*039c*/ 	.word	0x000000ff
        /*03a0*/ 	.word	0x00000010
        /*03a4*/ 	.short	0x010a
        /*03a6*/ 	.byte	0x08
	.zero		1


	//   ....[35]....
        /*03a8*/ 	.word	0x00001670
        /*03ac*/ 	.word	0x000000ff
        /*03b0*/ 	.word	0x00000040
        /*03b4*/ 	.short	0x010a
        /*03b6*/ 	.byte	0x19
	.zero		1


	//   ....[36]....
        /*03b8*/ 	.word	0x00001810
        /*03bc*/ 	.word	0x00000006
        /*03c0*/ 	.word	0x00000050
        /*03c4*/ 	.short	0x010a
        /*03c6*/ 	.byte	0xff
	.zero		1


	//   ....[37]....
        /*03c8*/ 	.word	0x00001920
        /*03cc*/ 	.word	0x00000006
        /*03d0*/ 	.word	0x00000058
        /*03d4*/ 	.short	0x010a
        /*03d6*/ 	.byte	0xff
	.zero		1


	//   ....[38]....
        /*03d8*/ 	.word	0x00001a40
        /*03dc*/ 	.word	0x00000006
        /*03e0*/ 	.word	0x00000058
        /*03e4*/ 	.short	0x010a
        /*03e6*/ 	.byte	0xff
	.zero		1


	//   ....[39]....
        /*03e8*/ 	.word	0x00001aa0
        /*03ec*/ 	.word	0x00000006
        /*03f0*/ 	.word	0x00000018
        /*03f4*/ 	.short	0x010a
        /*03f6*/ 	.byte	0xff
	.zero		1


	//   ....[40]....
        /*03f8*/ 	.word	0x00001c40
        /*03fc*/ 	.word	0x00000006
        /*0400*/ 	.word	0x00000070
        /*0404*/ 	.short	0x010a
        /*0406*/ 	.byte	0xff
	.zero		1


	//   ....[41]....
        /*0408*/ 	.word	0x00001ee0
        /*040c*/ 	.word	0x00000003
        /*0410*/ 	.word	0x00000000
        /*0414*/ 	.short	0x010a
        /*0416*/ 	.byte	0xff
	.zero		1


	//   ....[42]....
        /*0418*/ 	.word	0x00001f10
        /*041c*/ 	.word	0x00000007
        /*0420*/ 	.word	0x00000020
        /*0424*/ 	.short	0x010a
        /*0426*/ 	.byte	0xff
	.zero		1


	//   ....[43]....
        /*0428*/ 	.word	0x000024f0
        /*042c*/ 	.word	0x00000006
        /*0430*/ 	.word	0x00000080
        /*0434*/ 	.short	0x010a
        /*0436*/ 	.byte	0xff
	.zero		1


	//   ....[44]....
        /*0438*/ 	.word	0x00002510
        /*043c*/ 	.word	0x00000006
        /*0440*/ 	.word	0x000000d8
        /*0444*/ 	.short	0x010a
        /*0446*/ 	.byte	0xff
	.zero		1


	//   ....[45]....
        /*0448*/ 	.word	0x00002630
        /*044c*/ 	.word	0x00000007
        /*0450*/ 	.word	0x00000020
        /*0454*/ 	.short	0x010a
        /*0456*/ 	.byte	0xff
	.zero		1


	//   ....[46]....
        /*0458*/ 	.word	0x00002b40
        /*045c*/ 	.word	0x00000006
        /*0460*/ 	.word	0x00000070
        /*0464*/ 	.short	0x010a
        /*0466*/ 	.byte	0xff
	.zero		1


	//   ....[47]....
        /*0468*/ 	.word	0x00002b60
        /*046c*/ 	.word	0x00000006
        /*0470*/ 	.word	0x000000d8
        /*0474*/ 	.short	0x010a
        /*0476*/ 	.byte	0xff
	.zero		1


	//   ....[48]....
        /*0478*/ 	.word	0x00002c80
        /*047c*/ 	.word	0x00000006
        /*0480*/ 	.word	0x000000c8
        /*0484*/ 	.short	0x010a
        /*0486*/ 	.byte	0xff
	.zero		1


	//   ....[49]....
        /*0488*/ 	.word	0x00002d00
        /*048c*/ 	.word	0x00000006
        /*0490*/ 	.word	0x000000c0
        /*0494*/ 	.short	0x0101
        /*0496*/ 	.byte	0xff
	.zero		1


	//   ....[50]....
        /*0498*/ 	.word	0x00003090
        /*049c*/ 	.word	0x00000007
        /*04a0*/ 	.word	0x00000098
        /*04a4*/ 	.short	0x010a
        /*04a6*/ 	.byte	0xff
	.zero		1


	//   ....[51]....
        /*04a8*/ 	.word	0x000030b0
        /*04ac*/ 	.word	0x00000007
        /*04b0*/ 	.word	0x000000b8
        /*04b4*/ 	.short	0x010a
        /*04b6*/ 	.byte	0xff
	.zero		1


	//   ....[52]....
        /*04b8*/ 	.word	0x00003180
        /*04bc*/ 	.word	0x00000006
        /*04c0*/ 	.word	0x000000a0
        /*04c4*/ 	.short	0x010a
        /*04c6*/ 	.byte	0xff
	.zero		1


	//   ....[53]....
        /*04c8*/ 	.word	0x000031a0
        /*04cc*/ 	.word	0x00000006
        /*04d0*/ 	.word	0x000000b0
        /*04d4*/ 	.short	0x0101
        /*04d6*/ 	.byte	0xff
	.zero		1


	//   ....[54]....
        /*04d8*/ 	.word	0x000031b0
        /*04dc*/ 	.word	0x00000006
        /*04e0*/ 	.word	0x000000c0
        /*04e4*/ 	.short	0x010a
        /*04e6*/ 	.byte	0xff
	.zero		1


	//   ....[55]....
        /*04e8*/ 	.word	0x00003270
        /*04ec*/ 	.word	0x00000006
        /*04f0*/ 	.word	0x000000c8
        /*04f4*/ 	.short	0x0101
        /*04f6*/ 	.byte	0xff
	.zero		1


	//   ....[56]....
        /*04f8*/ 	.word	0x00003380
        /*04fc*/ 	.word	0x00000006
        /*0500*/ 	.word	0x000000d0
        /*0504*/ 	.short	0x010a
        /*0506*/ 	.byte	0xff
	.zero		1


	//   ....[57]....
        /*0508*/ 	.word	0x000043b0
        /*050c*/ 	.word	0x00000004
        /*0510*/ 	.word	0x00000000
        /*0514*/ 	.short	0x0101
        /*0516*/ 	.byte	0xff
	.zero		1


	//   ....[58]....
        /*0518*/ 	.word	0x000045f0
        /*051c*/ 	.word	0x00000006
        /*0520*/ 	.word	0x00000000
        /*0524*/ 	.short	0x0101
        /*0526*/ 	.byte	0xff
	.zero		1


	//   ....[59]....
        /*0528*/ 	.word	0x00004600
        /*052c*/ 	.word	0x00000005
        /*0530*/ 	.word	0x000000e0
        /*0534*/ 	.short	0x010a
        /*0536*/ 	.byte	0xff
	.zero		1


	//   ....[60]....
        /*0538*/ 	.word	0x000048a0
        /*053c*/ 	.word	0x00000007
        /*0540*/ 	.word	0x00000000
        /*0544*/ 	.short	0x010a
        /*0546*/ 	.byte	0xff
	.zero		1


	//   ....[61]....
        /*0548*/ 	.word	0x00004900
        /*054c*/ 	.word	0x00000004
        /*0550*/ 	.word	0x00000000
        /*0554*/ 	.short	0x010a
        /*0556*/ 	.byte	0xff
	.zero		1


	//   ....[62]....
        /*0558*/ 	.word	0x00004970
        /*055c*/ 	.word	0x00000003
        /*0560*/ 	.word	0x00000010
        /*0564*/ 	.short	0x010a
        /*0566*/ 	.byte	0xff
	.zero		1


	//   ....[63]....
        /*0568*/ 	.word	0x000049e0
        /*056c*/ 	.word	0x00000003
        /*0570*/ 	.word	0x00000040
        /*0574*/ 	.short	0x010a
        /*0576*/ 	.byte	0xff
	.zero		1


	//   ....[64]....
        /*0578*/ 	.word	0x00004a50
        /*057c*/ 	.word	0x00000006
        /*0580*/ 	.word	0x00000050
        /*0584*/ 	.short	0x010a
        /*0586*/ 	.byte	0xff
	.zero		1


	//   ....[65]....
        /*0588*/ 	.word	0x00004ac0
        /*058c*/ 	.word	0x00000006
        /*0590*/ 	.word	0x00000058
        /*0594*/ 	.short	0x010a
        /*0596*/ 	.byte	0xff
	.zero		1


	//   ....[66]....
        /*0598*/ 	.word	0x00004b10
        /*059c*/ 	.word	0x00000006
        /*05a0*/ 	.word	0x00000058
        /*05a4*/ 	.short	0x010a
        /*05a6*/ 	.byte	0xff
	.zero		1


	//   ....[67]....
        /*05a8*/ 	.word	0x00004b60
        /*05ac*/ 	.word	0x00000006
        /*05b0*/ 	.word	0x00000018
        /*05b4*/ 	.short	0x010a
        /*05b6*/ 	.byte	0xff
	.zero		1


	//   ....[68]....
        /*05b8*/ 	.word	0x00004bd0
        /*05bc*/ 	.word	0x00000006
        /*05c0*/ 	.word	0x00000070
        /*05c4*/ 	.short	0x010a
        /*05c6*/ 	.byte	0xff
	.zero		1


	//   ....[69]....
        /*05c8*/ 	.word	0x00004c30
        /*05cc*/ 	.word	0x00000003
        /*05d0*/ 	.word	0x00000000
        /*05d4*/ 	.short	0x010a
        /*05d6*/ 	.byte	0xff
	.zero		1


	//   ....[70]....
        /*05d8*/ 	.word	0x00004ca0
        /*05dc*/ 	.word	0x00000007
        /*05e0*/ 	.word	0x00000020
        /*05e4*/ 	.short	0x010a
        /*05e6*/ 	.byte	0xff
	.zero		1


	//   ....[71]....
        /*05e8*/ 	.word	0x00004cf0
        /*05ec*/ 	.word	0x00000006
        /*05f0*/ 	.word	0x00000080
        /*05f4*/ 	.short	0x010a
        /*05f6*/ 	.byte	0xff
	.zero		1


	//   ....[72]....
        /*05f8*/ 	.word	0x00004d60
        /*05fc*/ 	.word	0x00000006
        /*0600*/ 	.word	0x000000d8
        /*0604*/ 	.short	0x010a
        /*0606*/ 	.byte	0xff
	.zero		1


	//   ....[73]....
        /*0608*/ 	.word	0x00004dc0
        /*060c*/ 	.word	0x00000007
        /*0610*/ 	.word	0x00000020
        /*0614*/ 	.short	0x010a
        /*0616*/ 	.byte	0xff
	.zero		1


	//   ....[74]....
        /*0618*/ 	.word	0x00004e10
        /*061c*/ 	.word	0x00000006
        /*0620*/ 	.word	0x00000070
        /*0624*/ 	.short	0x010a
        /*0626*/ 	.byte	0xff
	.zero		1


	//   ....[75]....
        /*0628*/ 	.word	0x00004e70
        /*062c*/ 	.word	0x00000006
        /*0630*/ 	.word	0x000000d8
        /*0634*/ 	.short	0x010a
        /*0636*/ 	.byte	0xff
	.zero		1


	//   ....[76]....
        /*0638*/ 	.word	0x00004ee0
        /*063c*/ 	.word	0x00000006
        /*0640*/ 	.word	0x000000c8
        /*0644*/ 	.short	0x010a
        /*0646*/ 	.byte	0xff
	.zero		1


	//   ....[77]....
        /*0648*/ 	.word	0x00004f50
        /*064c*/ 	.word	0x00000007
        /*0650*/ 	.word	0x00000098
        /*0654*/ 	.short	0x010a
        /*0656*/ 	.byte	0xff
	.zero		1


	//   ....[78]....
        /*0658*/ 	.word	0x00004fc0
        /*065c*/ 	.word	0x00000007
        /*0660*/ 	.word	0x000000b8
        /*0664*/ 	.short	0x010a
        /*0666*/ 	.byte	0xff
	.zero		1


	//   ....[79]....
        /*0668*/ 	.word	0x00005010
        /*066c*/ 	.word	0x00000006
        /*0670*/ 	.word	0x000000a0
        /*0674*/ 	.short	0x010a
        /*0676*/ 	.byte	0xff
	.zero		1


	//   ....[80]....
        /*0678*/ 	.word	0x00005060
        /*067c*/ 	.word	0x00000006
        /*0680*/ 	.word	0x000000c0
        /*0684*/ 	.short	0x010a
        /*0686*/ 	.byte	0xff
	.zero		1


	//   ....[81]....
        /*0688*/ 	.word	0x000050b0
        /*068c*/ 	.word	0x00000006
        /*0690*/ 	.word	0x000000d0
        /*0694*/ 	.short	0x010a
        /*0696*/ 	.byte	0xff
	.zero		1


	//   ....[82]....
        /*0698*/ 	.word	0x00005100
        /*069c*/ 	.word	0x00000005
        /*06a0*/ 	.word	0x000000e0
        /*06a4*/ 	.short	0x010a
        /*06a6*/ 	.byte	0xff
	.zero		1


	//----- nvinfo : EIATTR_NUM_MBARRIERS
	.align		4
.L_62:
        /*06a8*/ 	.byte	0x03, 0x38
        /*06aa*/ 	.short	0x001d


	//----- nvinfo : EIATTR_EXIT_INSTR_OFFSETS
	.align		4
        /*06ac*/ 	.byte	0x04, 0x1c
        /*06ae*/ 	.short	(.L_64 - .L_63)


	//   ....[0]....
.L_63:
        /*06b0*/ 	.word	0x00004500


	//   ....[1]....
        /*06b4*/ 	.word	0x00004880


	//----- nvinfo : EIATTR_REQNTID
	.align		4
.L_64:
        /*06b8*/ 	.byte	0x04, 0x10
        /*06ba*/ 	.short	(.L_66 - .L_65)
.L_65:
        /*06bc*/ 	.word	0x00000180
        /*06c0*/ 	.word	0x00000001
        /*06c4*/ 	.word	0x00000001


	//----- nvinfo : EIATTR_CRS_STACK_SIZE
	.align		4
.L_66:
        /*06c8*/ 	.byte	0x04, 0x1e
        /*06ca*/ 	.short	(.L_68 - .L_67)
.L_67:
        /*06cc*/ 	.word	0x00000000


	//----- nvinfo : EIATTR_CBANK_PARAM_SIZE
	.align		4
.L_68:
        /*06d0*/ 	.byte	0x03, 0x19
        /*06d2*/ 	.short	0x02f0


	//----- nvinfo : EIATTR_PARAM_CBANK
	.align		4
        /*06d4*/ 	.byte	0x04, 0x0a
        /*06d6*/ 	.short	(.L_70 - .L_69)
	.align		4
.L_69:
        /*06d8*/ 	.word	index@(.nv.constant0.kernel_cutlass_kernel_cudnnsdpafwdfmha_forward_sm100_d256BlackwellFusedMultiHeadAttentionForward_object_at__TiledMMA_ThrLayoutVMNK21111000_PermutationMNK____MMAAtom_ThrID21_ShapeMNK256128_0)
        /*06dc*/ 	.short	0x0380
        /*06de*/ 	.short	0x02f0


	//----- nvinfo : EIATTR_SW_WAR
	.align		4
.L_70:
        /*06e0*/ 	.byte	0x04, 0x36
        /*06e2*/ 	.short	(.L_72 - .L_71)
.L_71:
        /*06e4*/ 	.word	0x00000008
.L_72:


//--------------------- .nv.compat                --------------------------
	.section	.nv.compat,"",@"SHT_CUDA_COMPAT_INFO"
	.align	4
        /*0000*/ 	.byte	0x02, 0x02, 0x02, 0x00, 0x02, 0x05, 0x05, 0x00, 0x02, 0x03, 0x01, 0x00, 0x02, 0x06, 0x01, 0x00


//--------------------- .nv.callgraph             --------------------------
	.section	.nv.callgraph,"",@"SHT_CUDA_CALLGRAPH"
	.align	4
	.sectionentsize	8
	.align		4
        /*0000*/ 	.word	0x00000000
	.align		4
        /*0004*/ 	.word	0xffffffff
	.align		4
        /*0008*/ 	.word	0x00000000
	.align		4
        /*000c*/ 	.word	0xfffffffe
	.align		4
        /*0010*/ 	.word	0x00000000
	.align		4
        /*0014*/ 	.word	0xfffffffd
	.align		4
        /*0018*/ 	.word	0x00000000
	.align		4
        /*001c*/ 	.word	0xfffffffc


//--------------------- .text.kernel_cutlass_kernel_cudnnsdpafwdfmha_forward_sm100_d256BlackwellFusedMultiHeadAttentionForward_object_at__TiledMMA_ThrLayoutVMNK21111000_PermutationMNK____MMAAtom_ThrID21_ShapeMNK256128_0 --------------------------
	.section	.text.kernel_cutlass_kernel_cudnnsdpafwdfmha_forward_sm100_d256BlackwellFusedMultiHeadAttentionForward_object_at__TiledMMA_ThrLayoutVMNK21111000_PermutationMNK____MMAAtom_ThrID21_ShapeMNK256128_0,"ax",@progbits
	.align	128
        .global         kernel_cutlass_kernel_cudnnsdpafwdfmha_forward_sm100_d256BlackwellFusedMultiHeadAttentionForward_object_at__TiledMMA_ThrLayoutVMNK21111000_PermutationMNK____MMAAtom_ThrID21_ShapeMNK256128_0
        .type           kernel_cutlass_kernel_cudnnsdpafwdfmha_forward_sm100_d256BlackwellFusedMultiHeadAttentionForward_object_at__TiledMMA_ThrLayoutVMNK21111000_PermutationMNK____MMAAtom_ThrID21_ShapeMNK256128_0,@function
        .size           kernel_cutlass_kernel_cudnnsdpafwdfmha_forward_sm100_d256BlackwellFusedMultiHeadAttentionForward_object_at__TiledMMA_ThrLayoutVMNK21111000_PermutationMNK____MMAAtom_ThrID21_ShapeMNK256128_0,(.L_x_120 - kernel_cutlass_kernel_cudnnsdpafwdfmha_forward_sm100_d256BlackwellFusedMultiHeadAttentionForward_object_at__TiledMMA_ThrLayoutVMNK21111000_PermutationMNK____MMAAtom_ThrID21_ShapeMNK256128_0)
        .other          kernel_cutlass_kernel_cudnnsdpafwdfmha_forward_sm100_d256BlackwellFusedMultiHeadAttentionForward_object_at__TiledMMA_ThrLayoutVMNK21111000_PermutationMNK____MMAAtom_ThrID21_ShapeMNK256128_0,@"STO_CUDA_ENTRY STV_DEFAULT"
kernel_cutlass_kernel_cudnnsdpafwdfmha_forward_sm100_d256BlackwellFusedMultiHeadAttentionForward_object_at__TiledMMA_ThrLayoutVMNK21111000_PermutationMNK____MMAAtom_ThrID21_ShapeMNK256128_0:
.text.kernel_cutlass_kernel_cudnnsdpafwdfmha_forward_sm100_d256BlackwellFusedMultiHeadAttentionForward_object_at__TiledMMA_ThrLayoutVMNK21111000_PermutationMNK____MMAAtom_ThrID21_ShapeMNK256128_0:
[----:B------:R-:W0:Y:S01]  /*0000*/  LDC R1, c[0x0][0x37c] ;  /* 0x0000df00ff017b82 */ /* 0x000e220000000800 */
[----:B------:R-:W1:Y:S07]  /*0010*/  S2R R5, SR_TID.X ;  /* 0x0000000000057919 */ /* 0x000e6e0000002100 */
[----:B------:R-:W2:Y:S01]  /*0020*/  S2UR UR9, SR_CgaCtaId ;  /* 0x00000000000979c3 */ /* 0x000ea20000008800 */
[----:B------:R-:W3:Y:S01]  /*0030*/  LDCU.U8 UR6, c[0x0][0x382] ;  /* 0x00007040ff0677ac */ /* 0x000ee20008000000 */
[----:B------:R-:W4:Y:S06]  /*0040*/  LDCU.U8 UR8, c[0x0][0x385] ;  /* 0x000070a0ff0877ac */ /* 0x000f2c0008000000 */
[----:B------:R-:W5:Y:S01]  /*0050*/  LDC.U8 R0, c[0x0][0x384] ;  /* 0x0000e100ff007b82 */ /* 0x000f620000000000 */
[----:B------:R-:W1:Y:S07]  /*0060*/  LDCU.U8 UR4, c[0x0][0x381] ;  /* 0x00007020ff0477ac */ /* 0x000e6e0008000000 */
[----:B------:R-:W0:Y:S01]  /*0070*/  S2UR UR11, SR_CTAID.X ;  /* 0x00000000000b79c3 */ /* 0x000e220000002500 */
[----:B---3--:R-:W-:-:S02]  /*0080*/  ULOP3.LUT UR6, UR6, 0x1, URZ, 0xc0, !UPT ;  /* 0x0000000106067892 */ /* 0x008fc4000f8ec0ff */
[----:B----4-:R-:W-:Y:S02]  /*0090*/  ULOP3.LUT UR8, UR8, 0x1, URZ, 0xc0, !UPT ;  /* 0x0000000108087892 */ /* 0x010fe4000f8ec0ff */
[----:B--2---:R-:W-:Y:S02]  /*00a0*/  ULEA.HI UR5, UR9, UR9, URZ, 0x1 ;  /* 0x0000000909057291 */ /* 0x004fe4000f8f08ff */
[----:B-1----:R-:W-:Y:S02]  /*00b0*/  ULOP3.LUT UR4, UR4, 0x1, URZ, 0xc0, !UPT ;  /* 0x0000000104047892 */ /* 0x002fe4000f8ec0ff */
[----:B------:R-:W-:Y:S01]  /*00c0*/  ULOP3.LUT UR5, UR5, 0xfffffffe, URZ, 0xc0, !UPT ;  /* 0xfffffffe05057892 */ /* 0x000fe2000f8ec0ff */
[----:B------:R-:W-:Y:S01]  /*00d0*/  SHF.R.U32.HI R2, RZ, 0x5, R5 ;  /* 0x00000005ff027819 */ /* 0x000fe20000011605 */
[----:B------:R-:W-:Y:S01]  /*00e0*/  UISETP.NE.U32.AND UP3, UPT, UR6, 0x1, UPT ;  /* 0x000000010600788c */ /* 0x000fe2000bf65070 */
[----:B-----5:R-:W-:Y:S01]  /*00f0*/  LOP3.LUT R0, R0, 0x1, RZ, 0xc0, !PT ;  /* 0x0000000100007812 */ /* 0x020fe200078ec0ff */
[----:B------:R-:W-:Y:S01]  /*0100*/  UISETP.NE.U32.AND UP4, UPT, UR8, 0x1, UPT ;  /* 0x000000010800788c */ /* 0x000fe2000bf85070 */
[----:B------:R-:W-:Y:S01]  /*0110*/  ISETP.NE.AND P4, PT, R2, 0x9, PT ;  /* 0x000000090200780c */ /* 0x000fe20003f85270 */
[----:B------:R-:W-:Y:S01]  /*0120*/  UIADD3 UR6, UPT, UPT, -UR5, UR9, URZ ;  /* 0x0000000905067290 */ /* 0x000fe2000fffe1ff */
[----:B------:R-:W-:Y:S01]  /*0130*/  ISETP.NE.U32.AND P2, PT, R0, 0x1, PT ;  /* 0x000000010000780c */ /* 0x000fe20003f45070 */
[----:B------:R-:W-:Y:S01]  /*0140*/  UISETP.NE.U32.AND UP2, UPT, UR4, 0x1, UPT ;  /* 0x000000010400788c */ /* 0x000fe2000bf45070 */
[C---:B------:R-:W-:Y:S01]  /*0150*/  ISETP.NE.AND P1, PT, R2.reuse, RZ, PT ;  /* 0x000000ff0200720c */ /* 0x040fe20003f25270 */
[----:B0-----:R-:W-:Y:S01]  /*0160*/  ULOP3.LUT UR7, UR11, 0x1, URZ, 0xc0, !UPT ;  /* 0x000000010b077892 */ /* 0x001fe2000f8ec0ff */
[----:B------:R-:W-:-:S07]  /*0170*/  ISETP.NE.AND P0, PT, R2, 0x4, PT ;  /* 0x000000040200780c */ /* 0x000fce0003f05270 */
[----:B------:R-:W-:Y:S06]  /*0180*/  @P4 BRA `(.L_x_0) ;  /* 0x00000000002c4947 */ /* 0x000fec0003800000 */
[----:B------:R-:W0:Y:S02]  /*0190*/  LDCU.64 UR4, c[0x0][0x348] ;  /* 0x00006900ff0477ac */ /* 0x000e240008000a00 */
[----:B0-----:R-:W-:Y:S02]  /*01a0*/  UIADD3 UR14, UP5, UPT, UR4, 0x40, URZ ;  /* 0x00000040040e7890 */ /* 0x001fe4000ffbe0ff */
[----:B------:R-:W-:Y:S02]  /*01b0*/  UIADD3 UR12, UP1, UPT, UR4, 0x100, URZ ;  /* 0x00000100040c7890 */ /* 0x000fe4000ff3e0ff */
[----:B------:R-:W-:Y:S02]  /*01c0*/  UIADD3 UR4, UP0, UPT, UR4, 0x1c0, URZ ;  /* 0x000001c004047890 */ /* 0x000fe4000ff1e0ff */
[----:B------:R-:W-:Y:S02]  /*01d0*/  UIADD3.X UR15, UPT, UPT, URZ, UR5, URZ, UP5, !UPT ;  /* 0x00000005ff0f7290 */ /* 0x000fe4000affe4ff */
[----:B------:R-:W-:-:S02]  /*01e0*/  UIADD3.X UR13, UPT, UPT, URZ, UR5, URZ, UP1, !UPT ;  /* 0x00000005ff0d7290 */ /* 0x000fc40008ffe4ff */
[----:B------:R-:W-:-:S05]  /*01f0*/  UIADD3.X UR5, UPT, UPT, URZ, UR5, URZ, UP0, !UPT ;  /* 0x00000005ff057290 */ /* 0x000fca00087fe4ff */
[----:B------:R0:W-:Y:S02]  /*0200*/  UTMACCTL.PF [UR14] ;  /* 0x000000000e0079b9 */ /* 0x0001e40008040000 */
[----:B------:R0:W-:Y:S02]  /*0210*/  UTMACCTL.PF [UR12] ;  /* 0x000000000c0079b9 */ /* 0x0001e40008040000 */
[----:B------:R0:W-:Y:S02]  /*0220*/  UTMACCTL.PF [UR4] ;  /* 0x00000000040079b9 */ /* 0x0001e40008040000 */
[----:B0-----:R-:W-:Y:S01]  /*0230*/  NOP ;  /* 0x0000000000007918 */ /* 0x001fe20000000000 */
.L_x_0:
[----:B------:R-:W-:Y:S05]  /*0240*/  @P1 BRA `(.L_x_1) ;  /* 0x0000000000341947 */ /* 0x000fea0003800000 */
[----:B------:R-:W0:Y:S01]  /*0250*/  S2UR UR5, SR_CgaCtaId ;  /* 0x00000000000579c3 */ /* 0x000e220000008800 */
[----:B------:R-:W-:Y:S01]  /*0260*/  UMOV UR8, 0x400 ;  /* 0x0000040000087882 */ /* 0x000fe20000000000 */
[----:B------:R-:W-:Y:S02]  /*0270*/  UMOV UR4, 0x1 ;  /* 0x0000000100047882 */ /* 0x000fe40000000000 */
[----:B------:R-:W-:-:S04]  /*0280*/  UIADD3 UR12, UPT, UPT, -UR4, 0x100000, URZ ;  /* 0x00100000040c7890 */ /* 0x000fc8000fffe1ff */
[----:B------:R-:W-:Y:S02]  /*0290*/  USHF.L.U32 UR13, UR12, 0xb, URZ ;  /* 0x0000000b0c0d7899 */ /* 0x000fe400080006ff */
[----:B------:R-:W-:Y:S02]  /*02a0*/  USHF.L.U32 UR12, UR12, 0x1, URZ ;  /* 0x000000010c0c7899 */ /* 0x000fe400080006ff */
[----:B0-----:R-:W-:Y:S01]  /*02b0*/  ULEA UR5, UR5, UR8, 0x18 ;  /* 0x0000000805057291 */ /* 0x001fe2000f8ec0ff */
[----:B------:R-:W0:Y:S11]  /*02c0*/  FENCE.VIEW.ASYNC.S ;  /* 0x00000000000073c6 */ /* 0x000e360000000000 */
[----:B0-----:R0:W1:Y:S01]  /*02d0*/  SYNCS.EXCH.64 URZ, [UR5], UR12 ;  /* 0x0000000c05ff75b2 */ /* 0x0010620008000100 */
[----:B------:R0:W2:Y:S01]  /*02e0*/  SYNCS.EXCH.64 URZ, [UR5+0x8], UR12 ;  /* 0x0000080c05ff75b2 */ /* 0x0000a20008000100 */
[----:B------:R0:W3:Y:S01]  /*02f0*/  SYNCS.EXCH.64 URZ, [UR5+0x10], UR12 ;  /* 0x0000100c05ff75b2 */ /* 0x0000e20008000100 */
[----:B------:R0:W4:Y:S01]  /*0300*/  SYNCS.EXCH.64 URZ, [UR5+0x18], UR12 ;  /* 0x0000180c05ff75b2 */ /* 0x0001220008000100 */
[----:B------:R-:W-:Y:S01]  /*0310*/  NOP ;  /* 0x0000000000007918 */ /* 0x000fe20000000000 */
.L_x_1:
[----:B------:R-:W-:Y:S05]  /*0320*/  @P1 BRA `(.L_x_2) ;  /* 0x0000000000a01947 */ /* 0x000fea0003800000 */
[----:B------:R-:W-:Y:S01]  /*0330*/  UMOV UR8, 0x400 ;  /* 0x0000040000087882 */ /* 0x000fe20000000000 */
[----:B0-----:R-:W-:Y:S01]  /*0340*/  UMOV UR12, 0x1 ;  /* 0x00000001000c7882 */ /* 0x001fe20000000000 */
[----:B------:R-:W-:Y:S02]  /*0350*/  ULEA UR8, UR9, UR8, 0x18 ;  /* 0x0000000809087291 */ /* 0x000fe4000f8ec0ff */
[----:B------:R-:W-:-:S04]  /*0360*/  UIADD3 UR12, UPT, UPT, -UR12, 0x100000, URZ ;  /* 0x001000000c0c7890 */ /* 0x000fc8000fffe1ff */
[----:B------:R-:W-:Y:S02]  /*0370*/  USHF.L.U32 UR13, UR12, 0xb, URZ ;  /* 0x0000000b0c0d7899 */ /* 0x000fe400080006ff */
[----:B------:R-:W-:Y:S01]  /*0380*/  USHF.L.U32 UR12, UR12, 0x1, URZ ;  /* 0x000000010c0c7899 */ /* 0x000fe200080006ff */
[----:B------:R-:W-:Y:S01]  /*0390*/  UMOV UR5, 0x100 ;  /* 0x0000010000057882 */ /* 0x000fe20000000000 */
[----:B------:R-:W-:Y:S01]  /*03a0*/  UMOV UR4, 0x80 ;  /* 0x0000008000047882 */ /* 0x000fe20000000000 */
[----:B------:R-:W-:-:S04]  /*03b0*/  UIADD3 UR14, UPT, UPT, -UR5, 0x100000, URZ ;  /* 0x00100000050e7890 */ /* 0x000fc8000fffe1ff */
[----:B------:R-:W-:Y:S02]  /*03c0*/  USHF.L.U32 UR15, UR14, 0xb, URZ ;  /* 0x0000000b0e0f7899 */ /* 0x000fe400080006ff */
[----:B------:R-:W-:Y:S02]  /*03d0*/  USHF.L.U32 UR14, UR14, 0x1, URZ ;  /* 0x000000010e0e7899 */ /* 0x000fe400080006ff */
[----:B------:R-:W-:-:S04]  /*03e0*/  UIADD3 UR4, UPT, UPT, -UR4, 0x100000, URZ ;  /* 0x0010000004047890 */ /* 0x000fc8000fffe1ff */
[----:B------:R-:W-:Y:S02]  /*03f0*/  USHF.L.U32 UR5, UR4, 0xb, URZ ;  /* 0x0000000b04057899 */ /* 0x000fe400080006ff */
[----:B------:R-:W-:Y:S01]  /*0400*/  USHF.L.U32 UR4, UR4, 0x1, URZ ;  /* 0x0000000104047899 */ /* 0x000fe200080006ff */
[----:B------:R-:W0:Y:S02]  /*0410*/  FENCE.VIEW.ASYNC.S ;  /* 0x00000000000073c6 */ /* 0x000e240000000000 */
[----:B0-----:R5:W0:Y:S01]  /*0420*/  SYNCS.EXCH.64 URZ, [UR8+0x20], UR12 ;  /* 0x0000200c08ff75b2 */ /* 0x001a220008000100 */
[----:B------:R5:W4:Y:S01]  /*0430*/  SYNCS.EXCH.64 URZ, [UR8+0x28], UR12 ;  /* 0x0000280c08ff75b2 */ /* 0x000b220008000100 */
[----:B------:R5:W3:Y:S01]  /*0440*/  SYNCS.EXCH.64 URZ, [UR8+0x30], UR12 ;  /* 0x0000300c08ff75b2 */ /* 0x000ae20008000100 */
[----:B------:R5:W2:Y:S01]  /*0450*/  SYNCS.EXCH.64 URZ, [UR8+0x38], UR12 ;  /* 0x0000380c08ff75b2 */ /* 0x000aa20008000100 */
[----:B------:R5:W1:Y:S01]  /*0460*/  SYNCS.EXCH.64 URZ, [UR8+0x40], UR12 ;  /* 0x0000400c08ff75b2 */ /* 0x000a620008000100 */
[----:B------:R5:W0:Y:S01]  /*0470*/  SYNCS.EXCH.64 URZ, [UR8+0x48], UR12 ;  /* 0x0000480c08ff75b2 */ /* 0x000a220008000100 */
        /* <DEDUP_REMOVED lines=17> */
[----:B------:R5:W0:Y:S02]  /*0590*/  SYNCS.EXCH.64 URZ, [UR8+0xd8], UR14 ;  /* 0x0000d80e08ff75b2 */ /* 0x000a240008000100 */
[----:B-----5:R-:W-:Y:S01]  /*05a0*/  NOP ;  /* 0x0000000000007918 */ /* 0x020fe20000000000 */
.L_x_2:
[----:B------:R-:W-:Y:S05]  /*05b0*/  @P0 BRA `(.L_x_3) ;  /* 0x0000000000280947 */ /* 0x000fea0003800000 */
[----:B0-----:R-:W-:Y:S01]  /*05c0*/  UMOV UR5, 0x400 ;  /* 0x0000040000057882 */ /* 0x001fe20000000000 */
[----:B------:R-:W-:Y:S01]  /*05d0*/  UMOV UR4, 0x20 ;  /* 0x0000002000047882 */ /* 0x000fe20000000000 */
[----:B------:R-:W-:Y:S02]  /*05e0*/  ULEA UR5, UR9, UR5, 0x18 ;  /* 0x0000000509057291 */ /* 0x000fe4000f8ec0ff */
[----:B------:R-:W-:-:S04]  /*05f0*/  UIADD3 UR12, UPT, UPT, -UR4, 0x100000, URZ ;  /* 0x00100000040c7890 */ /* 0x000fc8000fffe1ff */
[----:B------:R-:W-:Y:S02]  /*0600*/  USHF.L.U32 UR13, UR12, 0xb, URZ ;  /* 0x0000000b0c0d7899 */ /* 0x000fe400080006ff */
[----:B------:R-:W-:Y:S01]  /*0610*/  USHF.L.U32 UR12, UR12, 0x1, URZ ;  /* 0x000000010c0c7899 */ /* 0x000fe200080006ff */
[----:B------:R-:W-:Y:S01]  /*0620*/  ELECT P1, URZ, PT ;  /* 0x0000000000ff782f */ /* 0x000fe20003820000 */
[----:B------:R-:W0:Y:S10]  /*0630*/  FENCE.VIEW.ASYNC.S ;  /* 0x00000000000073c6 */ /* 0x000e340000000000 */
[----:B0-----:R5:W0:Y:S02]  /*0640*/  SYNCS.EXCH.64 URZ, [UR5+0xe0], UR12 ;  /* 0x0000e00c05ff75b2 */ /* 0x001a240008000100 */
[----:B-----5:R-:W-:Y:S01]  /*0650*/  NOP ;  /* 0x0000000000007918 */ /* 0x020fe20000000000 */
.L_x_3:
[----:B------:R-:W-:Y:S01]  /*0660*/  NOP ;  /* 0x0000000000007918 */ /* 0x000fe20000000000 */
[----:B------:R-:W-:Y:S05]  /*0670*/  @P0 BRA `(.L_x_4) ;  /* 0x00000004009c0947 */ /* 0x000fea0003800000 */
[----:B01234-:R-:W-:Y:S01]  /*0680*/  NOP ;  /* 0x0000000000007918 */ /* 0x01ffe20000000000 */
[----:B------:R-:W-:Y:S01]  /*0690*/  UMOV UR4, 0x40 ;  /* 0x0000004000047882 */ /* 0x000fe20000000000 */
[----:B------:R-:W-:Y:S01]  /*06a0*/  UMOV UR5, 0x400 ;  /* 0x0000040000057882 */ /* 0x000fe20000000000 */
[----:B------:R-:W-:Y:S02]  /*06b0*/  ULEA UR4, UR9, UR4, 0x18 ;  /* 0x0000000409047291 */ /* 0x000fe4000f8ec0ff */
[----:B------:R-:W-:-:S07]  /*06c0*/  ULEA UR5, UR9, UR5, 0x18 ;  /* 0x0000000509057291 */ /* 0x000fce000f8ec0ff */
[----:B------:R-:W0:Y:S02]  /*06d0*/  LDS.U8 R0, [UR4] ;  /* 0x00000004ff007984 */ /* 0x000e240008000000 */
[----:B0-----:R-:W-:-:S13]  /*06e0*/  ISETP.NE.AND P0, PT, R0, RZ, PT ;  /* 0x000000ff0000720c */ /* 0x001fda0003f05270 */
[----:B------:R-:W-:Y:S05]  /*06f0*/  @P0 BRA `(.L_x_5) ;  /* 0x0000000400640947 */ /* 0x000fea0003800000 */
[----:B------:R-:W-:Y:S02]  /*0700*/  ULOP3.LUT UR4, UR9, 0x1, URZ, 0xc0, !UPT ;  /* 0x0000000109047892 */ /* 0x000fe4000f8ec0ff */
[----:B------:R-:W-:Y:S02]  /*0710*/  ULOP3.LUT UR8, UR9, 0x1, URZ, 0x3c, !UPT ;  /* 0x0000000109087892 */ /* 0x000fe4000f8e3cff */
[----:B------:R-:W-:-:S09]  /*0720*/  UISETP.NE.U32.AND UP0, UPT, UR4, 0x1, UPT ;  /* 0x000000010400788c */ /* 0x000fd2000bf05070 */
[----:B------:R-:W-:Y:S05]  /*0730*/  BRA.U !UP0, `(.L_x_6) ;  /* 0x0000000108d07547 */ /* 0x000fea000b800000 */
[----:B------:R-:W-:Y:S01]  /*0740*/  ELECT P0, URZ, PT ;  /* 0x0000000000ff782f */ /* 0x000fe20003800000 */
[----:B------:R-:W-:-:S12]  /*0750*/  BSSY B0, `(.L_x_6) ;  /* 0x0000032000007945 */ /* 0x000fd80003800000 */
[----:B------:R-:W-:Y:S05]  /*0760*/  @!P0 BRA `(.L_x_7) ;  /* 0x0000000000c08947 */ /* 0x000fea0003800000 */
[----:B------:R-:W-:Y:S01]  /*0770*/  UMOV UR4, 0x10 ;  /* 0x0000001000047882 */ /* 0x000fe20000000000 */
[----:B------:R-:W0:Y:S04]  /*0780*/  S2R R7, SR_CgaCtaId ;  /* 0x0000000000077919 */ /* 0x000e280000008800 */
[----:B------:R-:W-:Y:S04]  /*0790*/  DEPBAR.LE SB1, 0x36 ;  /* 0x00009d800000791a */ /* 0x000fe80000000000 */
[----:B------:R-:W1:Y:S02]  /*07a0*/  UTCATOMSWS.2CTA.FIND_AND_SET.ALIGN UP1, UR4, UR4 ;  /* 0x00000004000475e3 */ /* 0x000e640008220800 */
[----:B-1----:R-:W-:Y:S01]  /*07b0*/  PLOP3.LUT P0, PT, PT, PT, UP1, 0x80, 0x8 ;  /* 0x000000000008781c */ /* 0x002fe20003f0f018 */
[----:B------:R-:W-:-:S03]  /*07c0*/  IMAD.U32 R4, RZ, RZ, UR4 ;  /* 0x00000004ff047e24 */ /* 0x000fc6000f8e00ff */
[----:B------:R-:W-:-:S04]  /*07d0*/  SEL R0, RZ, 0xffffffff, !P0 ;  /* 0xffffffffff007807 */ /* 0x000fc80004000000 */
[----:B------:R-:W-:-:S13]  /*07e0*/  ISETP.NE.AND P0, PT, R0, RZ, PT ;  /* 0x000000ff0000720c */ /* 0x000fda0003f05270 */
[----:B------:R-:W-:Y:S05]  /*07f0*/  @P0 BRA `(.L_x_8) ;  /* 0x0000000000240947 */ /* 0x000fea0003800000 */
.L_x_9:
[----:B------:R-:W-:Y:S05]  /*0800*/  NANOSLEEP 0x64 ;  /* 0x000000640000795d */ /* 0x000fea0003800000 */
[----:B------:R-:W-:-:S05]  /*0810*/  UMOV UR4, 0x10 ;  /* 0x0000001000047882 */ /* 0x000fca0000000000 */
[----:B------:R-:W-:Y:S04]  /*0820*/  DEPBAR.LE SB1, 0x36 ;  /* 0x00009d800000791a */ /* 0x000fe80000000000 */
[----:B------:R-:W1:Y:S02]  /*0830*/  UTCATOMSWS.2CTA.FIND_AND_SET.ALIGN UP1, UR4, UR4 ;  /* 0x00000004000475e3 */ /* 0x000e640008220800 */
[----:B-1----:R-:W-:Y:S01]  /*0840*/  PLOP3.LUT P0, PT, PT, PT, UP1, 0x80, 0x8 ;  /* 0x000000000008781c */ /* 0x002fe20003f0f018 */
[----:B------:R-:W-:-:S03]  /*0850*/  IMAD.U32 R4, RZ, RZ, UR4 ;  /* 0x00000004ff047e24 */ /* 0x000fc6000f8e00ff */
[----:B------:R-:W-:-:S04]  /*0860*/  SEL R0, RZ, 0xffffffff, !P0 ;  /* 0xffffffffff007807 */ /* 0x000fc80004000000 */
[----:B------:R-:W-:-:S13]  /*0870*/  ISETP.NE.AND P0, PT, R0, RZ, PT ;  /* 0x000000ff0000720c */ /* 0x000fda0003f05270 */
[----:B------:R-:W-:Y:S05]  /*0880*/  @!P0 BRA `(.L_x_9) ;  /* 0xfffffffc00dc8947 */ /* 0x000fea000383ffff */
.L_x_8:
[----:B------:R-:W-:Y:S01]  /*0890*/  MOV R0, 0x60 ;  /* 0x0000006000007802 */ /* 0x000fe20000000f00 */
[----:B------:R-:W-:Y:S02]  /*08a0*/  IMAD.U32 R3, RZ, RZ, UR5 ;  /* 0x00000005ff037e24 */ /* 0x000fe4000f8e00ff */
[----:B------:R-:W-:Y:S01]  /*08b0*/  IMAD.U32 R6, RZ, RZ, UR8 ;  /* 0x00000008ff067e24 */ /* 0x000fe2000f8e00ff */
[----:B0-----:R-:W-:Y:S02]  /*08c0*/  LEA R11, R7, R0, 0x18 ;  /* 0x00000000070b7211 */ /* 0x001fe400078ec0ff */
[----:B------:R-:W-:-:S03]  /*08d0*/  MOV R0, 0x58 ;  /* 0x0000005800007802 */ /* 0x000fc60000000f00 */
[----:B------:R-:W0:Y:S01]  /*08e0*/  LDS R8, [R11] ;  /* 0x000000000b087984 */ /* 0x000e220000000800 */
[----:B------:R-:W-:Y:S01]  /*08f0*/  LEA R7, R7, R0, 0x18 ;  /* 0x0000000007077211 */ /* 0x000fe200078ec0ff */
[----:B0-----:R-:W-:-:S04]  /*0900*/  IMAD.U32 R8, R8, -0x80000000, RZ ;  /* 0x8000000008087824 */ /* 0x001fc800078e00ff */
[----:B------:R-:W0:Y:S02]  /*0910*/  SYNCS.PHASECHK.TRANS64.TRYWAIT P0, [R7+URZ], R8 ;  /* 0x00000008070075a7 */ /* 0x000e2400080011ff */
[----:B0-----:R-:W-:Y:S05]  /*0920*/  @P0 BRA `(.L_x_10) ;  /* 0x0000000000080947 */ /* 0x001fea0003800000 */
[----:B------:R-:W0:Y:S02]  /*0930*/  SYNCS.PHASECHK.TRANS64.TRYWAIT P0, [R7+URZ], R8 ;  /* 0x00000008070075a7 */ /* 0x000e2400080011ff */
[----:B0-----:R-:W-:Y:S05]  /*0940*/  @!P0 BRA `(.L_x_11) ;  /* 0x0000003c00d08947 */ /* 0x001fea0003800000 */
.L_x_10:
[----:B------:R-:W-:Y:S01]  /*0950*/  VIADD R3, R3, 0xe8 ;  /* 0x000000e803037836 */ /* 0x000fe20000000000 */
[----:B0-----:R-:W-:Y:S01]  /*0960*/  PRMT R7, R6, 0x654, R7 ;  /* 0x0000065406077816 */ /* 0x001fe20000000007 */
[----:B------:R-:W-:Y:S01]  /*0970*/  IMAD.MOV.U32 R0, RZ, RZ, 0x4 ;  /* 0x00000004ff007424 */ /* 0x000fe200078e00ff */
[C---:B------:R-:W-:Y:S01]  /*0980*/  IADD3 R9, PT, PT, R4.reuse, 0x10, RZ ;  /* 0x0000001004097810 */ /* 0x040fe20007ffe0ff */
[----:B------:R-:W-:Y:S01]  /*0990*/  IMAD.SHL.U32 R8, R4, 0x20, RZ ;  /* 0x0000002004087824 */ /* 0x000fe200078e00ff */
[----:B------:R-:W-:Y:S01]  /*09a0*/  PRMT R6, R6, 0x654, R3 ;  /* 0x0000065406067816 */ /* 0x000fe20000000003 */
[----:B------:R0:W-:Y:S01]  /*09b0*/  SYNCS.ARRIVE.TRANS64.RED RZ, [R7+URZ], R0 ;  /* 0x0000000007ff79a7 */ /* 0x0001e200080004ff */
[----:B------:R-:W-:Y:S02]  /*09c0*/  MOV R3, 0xffff ;  /* 0x0000ffff00037802 */ /* 0x000fe40000000f00 */
[----:B------:R1:W-:Y:S02]  /*09d0*/  STS [UR5+0xe8], R8 ;  /* 0x0000e808ff007988 */ /* 0x0003e40008000805 */
[----:B------:R-:W-:-:S02]  /*09e0*/  SHF.L.U32 R3, R3, R4, RZ ;  /* 0x0000000403037219 */ /* 0x000fc400000006ff */
[----:B------:R1:W-:Y:S01]  /*09f0*/  STAS [R6.64], R4 ;  /* 0x0000000406007dbd */ /* 0x0003e2000c0008ff */
[----:B------:R-:W-:Y:S02]  /*0a00*/  UMOV UR4, 0x50 ;  /* 0x0000005000047882 */ /* 0x000fe40000000000 */
[----:B------:R-:W-:Y:S01]  /*0a10*/  ULEA UR4, UR9, UR4, 0x18 ;  /* 0x0000000409047291 */ /* 0x000fe2000f8ec0ff */
[----:B0-----:R-:W-:-:S05]  /*0a20*/  IMAD.MOV.U32 R0, RZ, RZ, 0x1 ;  /* 0x00000001ff007424 */ /* 0x001fca00078e00ff */
[----:B------:R-:W-:-:S04]  /*0a30*/  SHF.L.U32 R10, R0, R9, RZ ;  /* 0x00000009000a7219 */ /* 0x000fc800000006ff */
[----:B------:R-:W-:-:S05]  /*0a40*/  LOP3.LUT R3, R10, R3, RZ, 0xfc, !PT ;  /* 0x000000030a037212 */ /* 0x000fca00078efcff */
[----:B------:R1:W-:Y:S04]  /*0a50*/  ATOMS.OR RZ, [UR4], R3 ;  /* 0x00000003ffff798c */ /* 0x0003e8000b000004 */
[----:B------:R1:W-:Y:S02]  /*0a60*/  ATOMS.XOR RZ, [R11], R0 ;  /* 0x000000000bff738c */ /* 0x0003e40003800000 */
.L_x_7:
[----:B------:R-:W-:Y:S05]  /*0a70*/  BSYNC B0 ;  /* 0x0000000000007941 */ /* 0x000fea0003800000 */
.L_x_6:
[----:B------:R-:W-:Y:S05]  /*0a80*/  BRA.U UP0, `(.L_x_12) ;  /* 0x0000000100907547 */ /* 0x000fea000b800000 */
[----:B------:R-:W-:Y:S05]  /*0a90*/  WARPSYNC.ALL ;  /* 0x0000000000007948 */ /* 0x000fea0003800000 */
[----:B------:R-:W-:Y:S01]  /*0aa0*/  NOP ;  /* 0x0000000000007918 */ /* 0x000fe20000000000 */
[----:B------:R-:W-:-:S13]  /*0ab0*/  ELECT P0, URZ, PT ;  /* 0x0000000000ff782f */ /* 0x000fda0003800000 */
[----:B------:R-:W-:Y:S05]  /*0ac0*/  @!P0 BRA `(.L_x_12) ;  /* 0x0000000000808947 */ /* 0x000fea0003800000 */
[----:B-1----:R-:W0:Y:S01]  /*0ad0*/  S2R R4, SR_CgaCtaId ;  /* 0x0000000000047919 */ /* 0x002e220000008800 */
[----:B------:R-:W-:Y:S02]  /*0ae0*/  MOV R7, 0x60 ;  /* 0x0000006000077802 */ /* 0x000fe40000000f00 */
[----:B------:R-:W-:Y:S02]  /*0af0*/  MOV R3, 0x58 ;  /* 0x0000005800037802 */ /* 0x000fe40000000f00 */
[C---:B0-----:R-:W-:Y:S02]  /*0b00*/  LEA R7, R4.reuse, R7, 0x18 ;  /* 0x0000000704077211 */ /* 0x041fe400078ec0ff */
[----:B------:R-:W-:-:S03]  /*0b10*/  LEA R4, R4, R3, 0x18 ;  /* 0x0000000304047211 */ /* 0x000fc600078ec0ff */
[----:B------:R-:W0:Y:S02]  /*0b20*/  LDS R0, [R7] ;  /* 0x0000000007007984 */ /* 0x000e240000000800 */
[----:B0-----:R-:W-:-:S04]  /*0b30*/  IMAD.U32 R8, R0, -0x80000000, RZ ;  /* 0x8000000000087824 */ /* 0x001fc800078e00ff */
[----:B------:R-:W0:Y:S02]  /*0b40*/  SYNCS.PHASECHK.TRANS64.TRYWAIT P0, [R4+URZ], R8 ;  /* 0x00000008040075a7 */ /* 0x000e2400080011ff */
[----:B0-----:R-:W-:Y:S05]  /*0b50*/  @P0 BRA `(.L_x_13) ;  /* 0x0000000000080947 */ /* 0x001fea0003800000 */
[----:B------:R-:W0:Y:S02]  /*0b60*/  SYNCS.PHASECHK.TRANS64.TRYWAIT P0, [R4+URZ], R8 ;  /* 0x00000008040075a7 */ /* 0x000e2400080011ff */
[----:B0-----:R-:W-:Y:S05]  /*0b70*/  @!P0 BRA `(.L_x_14) ;  /* 0x0000003c005c8947 */ /* 0x001fea0003800000 */
.L_x_13:
[----:B------:R-:W1:Y:S01]  /*0b80*/  LDS R8, [UR5+0xe8] ;  /* 0x0000e805ff087984 */ /* 0x000e620008000800 */
[----:B------:R-:W-:Y:S02]  /*0b90*/  HFMA2 R0, -RZ, RZ, 0, 5.9604644775390625e-08 ;  /* 0x00000001ff007431 */ /* 0x000fe400000001ff */
[----:B------:R-:W-:Y:S02]  /*0ba0*/  IMAD.MOV.U32 R3, RZ, RZ, 0xffff ;  /* 0x0000ffffff037424 */ /* 0x000fe400078e00ff */
[----:B-1----:R-:W-:-:S03]  /*0bb0*/  IMAD.SHL.U32 R6, R8, 0x20, RZ ;  /* 0x0000002008067824 */ /* 0x002fc600078e00ff */
[----:B------:R-:W-:Y:S01]  /*0bc0*/  SHF.L.U32 R3, R3, R8, RZ ;  /* 0x0000000803037219 */ /* 0x000fe200000006ff */
[----:B0-----:R-:W-:Y:S01]  /*0bd0*/  VIADD R9, R8, 0x10 ;  /* 0x0000001008097836 */ /* 0x001fe20000000000 */
[----:B------:R0:W-:Y:S01]  /*0be0*/  STS [UR5+0xe8], R6 ;  /* 0x0000e806ff007988 */ /* 0x0001e20008000805 */
[----:B------:R-:W-:-:S03]  /*0bf0*/  UMOV UR4, 0x50 ;  /* 0x0000005000047882 */ /* 0x000fc60000000000 */
[----:B------:R-:W-:Y:S01]  /*0c00*/  SHF.L.U32 R8, R0, R9, RZ ;  /* 0x0000000900087219 */ /* 0x000fe200000006ff */
[----:B------:R-:W-:Y:S01]  /*0c10*/  ULEA UR4, UR9, UR4, 0x18 ;  /* 0x0000000409047291 */ /* 0x000fe2000f8ec0ff */
[----:B------:R-:W-:Y:S02]  /*0c20*/  MOV R9, UR8 ;  /* 0x0000000800097c02 */ /* 0x000fe40008000f00 */
[----:B------:R-:W-:Y:S02]  /*0c30*/  LOP3.LUT R3, R8, R3, RZ, 0xfc, !PT ;  /* 0x0000000308037212 */ /* 0x000fe400078efcff */
[----:B------:R-:W-:-:S04]  /*0c40*/  PRMT R9, R9, 0x654, R4 ;  /* 0x0000065409097816 */ /* 0x000fc80000000004 */
[----:B------:R0:W-:Y:S01]  /*0c50*/  ATOMS.OR RZ, [UR4], R3 ;  /* 0x00000003ffff798c */ /* 0x0001e2000b000004 */
[----:B------:R0:W-:Y:S03]  /*0c60*/  SYNCS.ARRIVE.TRANS64.RED.A1T0 RZ, [R9+URZ], RZ ;  /* 0x000000ff09ff79a7 */ /* 0x0001e600081004ff */
[----:B------:R0:W-:Y:S01]  /*0c70*/  ATOMS.XOR RZ, [R7], R0 ;  /* 0x0000000007ff738c */ /* 0x0001e20003800000 */
[----:B------:R-:W-:Y:S05]  /*0c80*/  BRA `(.L_x_12) ;  /* 0x0000000000107947 */ /* 0x000fea0003800000 */
.L_x_5:
[----:B------:R-:W-:Y:S02]  /*0c90*/  MOV R0, 0xffffffff ;  /* 0xffffffff00007802 */ /* 0x000fe40000000f00 */
[----:B------:R-:W-:-:S03]  /*0ca0*/  MOV R6, 0xcd0 ;  /* 0x00000cd000067802 */ /* 0x000fc60000000f00 */
[----:B------:R0:W-:Y:S04]  /*0cb0*/  STS [UR5+0xe8], R0 ;  /* 0x0000e800ff007988 */ /* 0x0001e80008000805 */
[----:B0-----:R-:W-:Y:S05]  /*0cc0*/  CALL.REL.NOINC `($__internal_1_$__cuda_sm10x_tcgen05_guardrail_trap_phase_invalid_during_alloc) ;  /* 0x00000044002c7944 */ /* 0x001fea0003c00000 */
.L_x_12:
[----:B------:R-:W-:Y:S05]  /*0cd0*/  WARPSYNC.ALL ;  /* 0x0000000000007948 */ /* 0x000fea0003800000 */
[----:B------:R-:W-:Y:S01]  /*0ce0*/  NOP ;  /* 0x0000000000007918 */ /* 0x000fe20000000000 */
.L_x_4:
[----:B------:R-:W5:Y:S08]  /*0cf0*/  S2UR UR4, SR_CgaCtaId ;  /* 0x00000000000479c3 */ /* 0x000f700000008800 */
[----:B01234-:R-:W-:Y:S01]  /*0d00*/  BAR.SYNC.DEFER_BLOCKING 0x1, 0x180 ;  /* 0x0046000000007b1d */ /* 0x01ffe20000010000 */
[----:B------:R-:W-:Y:S02]  /*0d10*/  MOV R6, 0x400 ;  /* 0x0000040000067802 */ /* 0x000fe40000000f00 */
[----:B------:R-:W-:Y:S01]  /*0d20*/  ISETP.NE.AND P0, PT, R2, 0x9, PT ;  /* 0x000000090200780c */ /* 0x000fe20003f05270 */
[----:B-----5:R-:W-:-:S02]  /*0d30*/  IMAD.U32 R3, RZ, RZ, UR4 ;  /* 0x00000004ff037e24 */ /* 0x020fc4000f8e00ff */
[----:B------:R-:W0:Y:S03]  /*0d40*/  LDCU UR4, c[0x0][0x36c] ;  /* 0x00006d80ff0477ac */ /* 0x000e260008000800 */
[----:B------:R-:W-:-:S05]  /*0d50*/  LEA R6, R3, R6, 0x18 ;  /* 0x0000000603067211 */ /* 0x000fca00078ec0ff */
[----:B------:R1:W2:Y:S01]  /*0d60*/  LDS R0, [R6+0xe8] ;  /* 0x0000e80006007984 */ /* 0x0002a20000000800 */
[----:B------:R-:W-:Y:S01]  /*0d70*/  NOP ;  /* 0x0000000000007918 */ /* 0x000fe20000000000 */
[----:B0-----:R-:W-:-:S09]  /*0d80*/  UISETP.EQ.U32.AND UP0, UPT, UR4, 0x1, UPT ;  /* 0x000000010400788c */ /* 0x001fd2000bf02070 */
[----:B------:R-:W-:Y:S05]  /*0d90*/  BRA.U !UP0, `(.L_x_15) ;  /* 0x0000000108087547 */ /* 0x000fea000b800000 */
[----:B------:R-:W-:Y:S01]  /*0da0*/  UCGABAR_ARV ;  /* 0x00000000000079c7 */ /* 0x000fe20008000000 */
[----:B------:R-:W-:Y:S05]  /*0db0*/  BRA `(.L_x_16) ;  /* 0x0000000000047947 */ /* 0x000fea0003800000 */
.L_x_15:
[----:B------:R-:W-:Y:S01]  /*0dc0*/  NOP ;  /* 0x0000000000007918 */ /* 0x000fe20000000000 */
.L_x_16:
[----:B------:R-:W0:Y:S01]  /*0dd0*/  S2UR UR4, SR_CTAID.Y ;  /* 0x00000000000479c3 */ /* 0x000e220000002600 */
[----:B------:R-:W-:-:S07]  /*0de0*/  R2UR UR5, R6 ;  /* 0x00000000060572ca */ /* 0x000fce00000e0000 */
[----:B------:R-:W3:Y:S06]  /*0df0*/  S2UR UR14, SR_CTAID.Z ;  /* 0x00000000000e79c3 */ /* 0x000eec0000002700 */
[----:B------:R-:W-:-:S04]  /*0e00*/  UIADD3 UR5, UPT, UPT, UR5, 0x18f, URZ ;  /* 0x0000018f05057890 */ /* 0x000fc8000fffe0ff */
[----:B------:R-:W-:Y:S01]  /*0e10*/  ULOP3.LUT UR5, UR5, 0xfffffd80, URZ, 0xc0, !UPT ;  /* 0xfffffd8005057892 */ /* 0x000fe2000f8ec0ff */
[----:B------:R-:W-:Y:S05]  /*0e20*/  BRA.U !UP0, `(.L_x_17) ;  /* 0x00000001080c7547 */ /* 0x000fea000b800000 */
[----:B------:R-:W-:Y:S01]  /*0e30*/  UCGABAR_WAIT ;  /* 0x0000000000007dc7 */ /* 0x000fe20008000000 */
[----:B------:R-:W-:Y:S01]  /*0e40*/  CCTL.IVALL ;  /* 0x00000000ff00798f */ /* 0x000fe20002000000 */
[----:B------:R-:W-:Y:S05]  /*0e50*/  BRA `(.L_x_18) ;  /* 0x0000000000047947 */ /* 0x000fea0003800000 */
.L_x_17:
[----:B------:R-:W-:Y:S06]  /*0e60*/  BAR.SYNC.DEFER_BLOCKING 0x0 ;  /* 0x0000000000007b1d */ /* 0x000fec0000010000 */
.L_x_18:
[----:B------:R-:W-:Y:S05]  /*0e70*/  @P0 BRA `(.L_x_19) ;  /* 0x0000000c002c0947 */ /* 0x000fea0003800000 */
[----:B------:R-:W-:-:S08]  /*0e80*/  NOP ;  /* 0x0000000000007918 */ /* 0x000fd00000000000 */
[----:B------:R-:W4:-:S00]  /*0e90*/  USETMAXREG.DEALLOC.CTAPOOL 0x20 ;  /* 0x00000020000079c8 */ /* 0x000f0000080e0500 */
[----:B------:R-:W5:Y:S01]  /*0ea0*/  LDCU UR9, c[0x0][0x44c] ;  /* 0x00008980ff0977ac */ /* 0x000f620008000800 */
[----:B----4-:R-:W4:Y:S01]  /*0eb0*/  S2R R4, SR_CTAID.Y ;  /* 0x0000000000047919 */ /* 0x010f220000002600 */
[----:B------:R-:W-:Y:S01]  /*0ec0*/  HFMA2 R12, -RZ, RZ, 0, 0 ;  /* 0x00000000ff0c7431 */ /* 0x000fe200000001ff */
[----:B------:R-:W-:Y:S01]  /*0ed0*/  MOV R10, RZ ;  /* 0x000000ff000a7202 */ /* 0x000fe20000000f00 */
[----:B------:R-:W1:Y:S01]  /*0ee0*/  LDCU UR8, c[0x0][0x5d0] ;  /* 0x0000ba00ff0877ac */ /* 0x000e620008000800 */
[----:B------:R-:W3:Y:S01]  /*0ef0*/  LDCU.64 UR22, c[0x0][0x348] ;  /* 0x00006900ff1677ac */ /* 0x000ee20008000a00 */
[----:B------:R-:W-:Y:S02]  /*0f00*/  ULOP3.LUT UR11, UR7, 0x1fffffe, UR11, 0xf8, !UPT ;  /* 0x01fffffe070b7892 */ /* 0x000fe4000f8ef80b */
[----:B------:R-:W-:Y:S02]  /*0f10*/  USHF.L.U32 UR27, UR7, 0x6, URZ ;  /* 0x00000006071b7899 */ /* 0x000fe400080006ff */
[----:B------:R-:W-:Y:S01]  /*0f20*/  USHF.L.U32 UR11, UR11, 0x7, URZ ;  /* 0x000000070b0b7899 */ /* 0x000fe200080006ff */
[----:B-----5:R-:W-:Y:S01]  /*0f30*/  IMAD.U32 R8, RZ, RZ, UR9 ;  /* 0x00000009ff087e24 */ /* 0x020fe2000f8e00ff */
[----:B0-----:R-:W-:-:S02]  /*0f40*/  ULOP3.LUT UR10, UR4, UR9, URZ, 0x3c, !UPT ;  /* 0x00000009040a7292 */ /* 0x001fc4000f8e3cff */
[----:B------:R-:W-:Y:S01]  /*0f50*/  UISETP.NE.AND UP0, UPT, UR9, URZ, UPT ;  /* 0x000000ff0900728c */ /* 0x000fe2000bf05270 */
[----:B-1----:R-:W-:Y:S01]  /*0f60*/  MOV R7, UR8 ;  /* 0x0000000800077c02 */ /* 0x002fe20008000f00 */
[----:B------:R-:W-:Y:S01]  /*0f70*/  UISETP.GE.AND UP5, UPT, UR10, URZ, UPT ;  /* 0x000000ff0a00728c */ /* 0x000fe2000bfa6270 */
[----:B------:R-:W-:Y:S01]  /*0f80*/  IABS R8, R8 ;  /* 0x0000000800087213 */ /* 0x000fe20000000000 */
[----:B------:R-:W-:Y:S01]  /*0f90*/  ULOP3.LUT UR10, UR4, UR8, URZ, 0x3c, !UPT ;  /* 0x00000008040a7292 */ /* 0x000fe2000f8e3cff */
[----:B------:R-:W-:Y:S01]  /*0fa0*/  IABS R7, R7 ;  /* 0x0000000700077213 */ /* 0x000fe20000000000 */
[----:B------:R-:W-:Y:S01]  /*0fb0*/  UISETP.NE.AND UP6, UPT, UR8, URZ, UPT ;  /* 0x000000ff0800728c */ /* 0x000fe2000bfc5270 */
[----:B------:R-:W0:Y:S01]  /*0fc0*/  I2F.RP R14, R8 ;  /* 0x00000008000e7306 */ /* 0x000e220000209400 */
[----:B------:R-:W-:Y:S01]  /*0fd0*/  UISETP.GE.AND UP1, UPT, UR10, URZ, UPT ;  /* 0x000000ff0a00728c */ /* 0x000fe2000bf26270 */
[----:B------:R-:W-:Y:S02]  /*0fe0*/  UMOV UR15, URZ ;  /* 0x000000ff000f7c82 */ /* 0x000fe40008000000 */
[----:B------:R-:W-:-:S04]  /*0ff0*/  UMOV UR10, URZ ;  /* 0x000000ff000a7c82 */ /* 0x000fc80008000000 */
[----:B------:R-:W1:Y:S08]  /*1000*/  I2F.RP R9, R7 ;  /* 0x0000000700097306 */ /* 0x000e700000209400 */
[----:B0-----:R-:W0:Y:S08]  /*1010*/  MUFU.RCP R3, R14 ;  /* 0x0000000e00037308 */ /* 0x001e300000001000 */
[----:B-1----:R-:W1:Y:S01]  /*1020*/  MUFU.RCP R11, R9 ;  /* 0x00000009000b7308 */ /* 0x002e620000001000 */
[----:B0-----:R-:W-:-:S07]  /*1030*/  VIADD R13, R3, 0xffffffe ;  /* 0x0ffffffe030d7836 */ /* 0x001fce0000000000 */
[----:B------:R-:W0:Y:S01]  /*1040*/  F2I.FTZ.U32.TRUNC.NTZ R13, R13 ;  /* 0x0000000d000d7305 */ /* 0x000e22000021f000 */
[----:B-1----:R-:W-:-:S07]  /*1050*/  IADD3 R11, PT, PT, R11, 0xffffffe, RZ ;  /* 0x0ffffffe0b0b7810 */ /* 0x002fce0007ffe0ff */
[----:B------:R-:W1:Y:S01]  /*1060*/  F2I.FTZ.U32.TRUNC.NTZ R11, R11 ;  /* 0x0000000b000b7305 */ /* 0x000e62000021f000 */
[----:B0-----:R-:W-:-:S04]  /*1070*/  IMAD.MOV R3, RZ, RZ, -R13 ;  /* 0x000000ffff037224 */ /* 0x001fc800078e0a0d */
[----:B------:R-:W-:-:S04]  /*1080*/  IMAD R3, R3, R8, RZ ;  /* 0x0000000803037224 */ /* 0x000fc800078e02ff */
[----:B------:R-:W-:-:S04]  /*1090*/  IMAD.HI.U32 R12, R13, R3, R12 ;  /* 0x000000030d0c7227 */ /* 0x000fc800078e000c */
[----:B-1----:R-:W-:-:S04]  /*10a0*/  IMAD.MOV R3, RZ, RZ, -R11 ;  /* 0x000000ffff037224 */ /* 0x002fc800078e0a0b */
[----:B------:R-:W-:-:S04]  /*10b0*/  IMAD R3, R3, R7, RZ ;  /* 0x0000000703037224 */ /* 0x000fc800078e02ff */
[----:B------:R-:W-:Y:S01]  /*10c0*/  IMAD.HI.U32 R10, R11, R3, R10 ;  /* 0x000000030b0a7227 */ /* 0x000fe200078e000a */
[----:B----4-:R-:W-:-:S05]  /*10d0*/  IABS R3, R4 ;  /* 0x0000000400037213 */ /* 0x010fca0000000000 */
[----:B------:R-:W-:-:S04]  /*10e0*/  IMAD.HI.U32 R12, R12, R3, RZ ;  /* 0x000000030c0c7227 */ /* 0x000fc800078e00ff */
[----:B------:R-:W-:Y:S02]  /*10f0*/  IMAD.MOV R11, RZ, RZ, -R12 ;  /* 0x000000ffff0b7224 */ /* 0x000fe400078e0a0c */
[----:B------:R-:W-:-:S04]  /*1100*/  IMAD.HI.U32 R9, R10, R3, RZ ;  /* 0x000000030a097227 */ /* 0x000fc800078e00ff */
[----:B------:R-:W-:Y:S01]  /*1110*/  IMAD R11, R8, R11, R3 ;  /* 0x0000000b080b7224 */ /* 0x000fe200078e0203 */
[----:B------:R-:W-:-:S04]  /*1120*/  IADD3 R10, PT, PT, -R9, RZ, RZ ;  /* 0x000000ff090a7210 */ /* 0x000fc80007ffe1ff */
[----:B------:R-:W-:Y:S01]  /*1130*/  ISETP.GT.U32.AND P1, PT, R8, R11, PT ;  /* 0x0000000b0800720c */ /* 0x000fe20003f24070 */
[----:B------:R-:W-:-:S05]  /*1140*/  IMAD R10, R7, R10, R3 ;  /* 0x0000000a070a7224 */ /* 0x000fca00078e0203 */
[----:B------:R-:W-:-:S07]  /*1150*/  ISETP.GT.U32.AND P0, PT, R7, R10, PT ;  /* 0x0000000a0700720c */ /* 0x000fce0003f04070 */
[----:B------:R-:W-:Y:S02]  /*1160*/  @!P1 IMAD.IADD R11, R11, 0x1, -R8 ;  /* 0x000000010b0b9824 */ /* 0x000fe400078e0a08 */
[----:B------:R-:W-:-:S03]  /*1170*/  @!P1 VIADD R12, R12, 0x1 ;  /* 0x000000010c0c9836 */ /* 0x000fc60000000000 */
[----:B------:R-:W-:Y:S01]  /*1180*/  ISETP.GE.U32.AND P3, PT, R11, R8, PT ;  /* 0x000000080b00720c */ /* 0x000fe20003f66070 */
[----:B------:R-:W-:Y:S01]  /*1190*/  @!P0 VIADD R9, R9, 0x1 ;  /* 0x0000000109098836 */ /* 0x000fe20000000000 */
[----:B------:R-:W-:-:S04]  /*11a0*/  @!P0 IADD3 R10, PT, PT, R10, -R7, RZ ;  /* 0x800000070a0a8210 */ /* 0x000fc80007ffe0ff */
[----:B------:R-:W-:Y:S01]  /*11b0*/  ISETP.GE.U32.AND P1, PT, R10, R7, PT ;  /* 0x000000070a00720c */ /* 0x000fe20003f26070 */
[----:B------:R-:W-:-:S06]  /*11c0*/  IMAD.MOV.U32 R7, RZ, RZ, 0x1 ;  /* 0x00000001ff077424 */ /* 0x000fcc00078e00ff */
[----:B------:R-:W-:-:S04]  /*11d0*/  @P3 IADD3 R12, PT, PT, R12, 0x1, RZ ;  /* 0x000000010c0c3810 */ /* 0x000fc80007ffe0ff */
[----:B------:R-:W-:Y:S02]  /*11e0*/  R2UR UR13, R12 ;  /* 0x000000000c0d72ca */ /* 0x000fe400000e0000 */
[----:B------:R-:W-:-:S04]  /*11f0*/  @P1 IADD3 R9, PT, PT, R9, 0x1, RZ ;  /* 0x0000000109091810 */ /* 0x000fc80007ffe0ff */
[----:B------:R-:W-:-:S07]  /*1200*/  R2UR UR20, R9 ;  /* 0x00000000091472ca */ /* 0x000fce00000e0000 */
[----:B------:R-:W-:Y:S02]  /*1210*/  @!UP5 UIADD3 UR13, UPT, UPT, -UR13, URZ, URZ ;  /* 0x000000ff0d0dd290 */ /* 0x000fe4000fffe1ff */
[----:B------:R-:W-:Y:S02]  /*1220*/  @!UP0 ULOP3.LUT UR13, URZ, UR9, URZ, 0x33, !UPT ;  /* 0x00000009ff0d8292 */ /* 0x000fe4000f8e33ff */
[----:B---3--:R-:W-:Y:S02]  /*1230*/  UIADD3 UR16, UP0, UPT, UR22, 0x40, URZ ;  /* 0x0000004016107890 */ /* 0x008fe4000ff1e0ff */
[----:B------:R-:W-:Y:S02]  /*1240*/  UIADD3 UR12, UPT, UPT, -UR13, URZ, URZ ;  /* 0x000000ff0d0c7290 */ /* 0x000fe4000fffe1ff */
[----:B------:R-:W-:Y:S02]  /*1250*/  @!UP1 UIADD3 UR20, UPT, UPT, -UR20, URZ, URZ ;  /* 0x000000ff14149290 */ /* 0x000fe4000fffe1ff */
[----:B------:R-:W-:-:S02]  /*1260*/  UIADD3.X UR17, UPT, UPT, URZ, UR23, URZ, UP0, !UPT ;  /* 0x00000017ff117290 */ /* 0x000fc400087fe4ff */
[----:B------:R-:W-:Y:S02]  /*1270*/  UPLOP3.LUT UP5, UPT, UPT, UPT, UPT, 0x80, 0x8 ;  /* 0x000000000008789c */ /* 0x000fe40003faf070 */
[----:B------:R-:W-:Y:S02]  /*1280*/  @!UP6 ULOP3.LUT UR20, URZ, UR8, URZ, 0x33, !UPT ;  /* 0x00000008ff14e292 */ /* 0x000fe4000f8e33ff */
[----:B------:R-:W-:Y:S02]  /*1290*/  UIMAD UR12, UR9, UR12, UR4 ;  /* 0x0000000c090c72a4 */ /* 0x000fe4000f8e0204 */
[----:B------:R-:W-:-:S11]  /*12a0*/  UISETP.NE.AND UP0, UPT, UR7, URZ, UPT ;  /* 0x000000ff0700728c */ /* 0x000fd6000bf05270 */
.L_x_22:
[----:B------:R-:W-:Y:S01]  /*12b0*/  R2UR UR8, R6 ;  /* 0x00000000060872ca */ /* 0x000fe200000e0000 */
[----:B------:R-:W-:Y:S01]  /*12c0*/  UPLOP3.LUT UP1, UPT, UPT, UPT, UP5, 0x80, 0x8 ;  /* 0x000000000008789c */ /* 0x000fe20003f2f050 */
[----:B------:R-:W-:-:S11]  /*12d0*/  SHF.L.U32 R8, R7, 0x1f, RZ ;  /* 0x0000001f07087819 */ /* 0x000fd600000006ff */
[----:B------:R-:W-:-:S09]  /*12e0*/  ULEA UR8, UR15, UR8, 0x3 ;  /* 0x000000080f087291 */ /* 0x000fd2000f8e18ff */
[----:B0-----:R-:W0:Y:S02]  /*12f0*/  SYNCS.PHASECHK.TRANS64.TRYWAIT P0, [UR8+0x10], R8 ;  /* 0x00001008ff0075a7 */ /* 0x001e240008001108 */
[----:B01----:R-:W-:Y:S05]  /*1300*/  @!P0 BRA `(.L_x_20) ;  /* 0x0000003400908947 */ /* 0x003fea0003800000 */
.L_x_78:
[----:B------:R-:W-:Y:S05]  /*1310*/  BRA.U UP0, `(.L_x_21) ;  /* 0x00000001000c7547 */ /* 0x000fea000b800000 */
[----:B------:R-:W-:-:S13]  /*1320*/  ELECT P0, URZ, PT ;  /* 0x0000000000ff782f */ /* 0x000fda0003800000 */
[----:B0-----:R-:W-:-:S04]  /*1330*/  @P0 MOV R3, 0x8000 ;  /* 0x0000800000030802 */ /* 0x001fc80000000f00 */
[----:B------:R1:W-:Y:S03]  /*1340*/  @P0 SYNCS.ARRIVE.TRANS64 RZ, [UR8], R3 ;  /* 0x00000003ffff09a7 */ /* 0x0003e60008000008 */
.L_x_21:
[----:B------:R-:W-:Y:S02]  /*1350*/  ULOP3.LUT UR9, UR8, 0xfefffff8, URZ, 0xc0, !UPT ;  /* 0xfefffff808097892 */ /* 0x000fe4000f8ec0ff */
[----:B------:R-:W-:Y:S02]  /*1360*/  ULEA UR8, UR15, UR5, 0xe ;  /* 0x000000050f087291 */ /* 0x000fe4000f8e70ff */
[----:B------:R-:W-:-:S04]  /*1370*/  UIADD3 UR15, UPT, UPT, UR15, 0x1, URZ ;  /* 0x000000010f0f7890 */ /* 0x000fc8000fffe0ff */
[----:B------:R-:W-:-:S03]  /*1380*/  UISETP.NE.AND UP5, UPT, UR15, 0x2, UPT ;  /* 0x000000020f00788c */ /* 0x000fc6000bfa5270 */
[----:B------:R3:W-:Y:S01]  /*1390*/  UTMALDG.5D.2CTA [UR8], [UR16], desc[URZ] ;  /* 0x0000ff08100075b4 */ /* 0x0007e20008221000 */
[----:B------:R-:W-:Y:S02]  /*13a0*/  USEL UR18, URZ, 0x1, UP5 ;  /* 0x00000001ff127887 */ /* 0x000fe4000a800000 */
[----:B------:R-:W-:Y:S02]  /*13b0*/  USEL UR15, UR15, URZ, UP5 ;  /* 0x000000ff0f0f7287 */ /* 0x000fe4000a800000 */
[----:B------:R-:W-:Y:S02]  /*13c0*/  UPLOP3.LUT UP5, UPT, UPT, UPT, UPT, 0x40, 0x4 ;  /* 0x000000000004789c */ /* 0x000fe40003fae870 */
[----:B------:R-:W-:Y:S01]  /*13d0*/  LOP3.LUT R7, R7, UR18, RZ, 0x3c, !PT ;  /* 0x0000001207077c12 */ /* 0x000fe2000f8e3cff */
[----:B---3--:R-:W-:Y:S01]  /*13e0*/  UMOV UR10, 0x80 ;  /* 0x00000080000a7882 */ /* 0x008fe20000000000 */
[----:B------:R-:W-:Y:S07]  /*13f0*/  BRA.U UP1, `(.L_x_22) ;  /* 0xfffffffd01ac7547 */ /* 0x000fee000b83ffff */
[----:B------:R-:W3:Y:S01]  /*1400*/  LDCU UR9, c[0x0][0x50c] ;  /* 0x0000a180ff0977ac */ /* 0x000ee20008000800 */
[----:B------:R-:W-:Y:S01]  /*1410*/  IABS R4, R4 ;  /* 0x0000000400047213 */ /* 0x000fe20000000000 */
[----:B------:R-:W4:Y:S01]  /*1420*/  S2UR UR8, SR_CgaCtaId ;  /* 0x00000000000879c3 */ /* 0x000f220000008800 */
[----:B------:R-:W-:Y:S01]  /*1430*/  UMOV UR11, 0x400 ;  /* 0x00000400000b7882 */ /* 0x000fe20000000000 */
[----:B------:R-:W-:Y:S01]  /*1440*/  UPLOP3.LUT UP5, UPT, UPT, UPT, UPT, 0x80, 0x8 ;  /* 0x000000000008789c */ /* 0x000fe20003faf070 */
[----:B------:R-:W-:Y:S01]  /*1450*/  UMOV UR26, URZ ;  /* 0x000000ff001a7c82 */ /* 0x000fe20008000000 */
[----:B---3--:R-:W-:Y:S01]  /*1460*/  IMAD.U32 R6, RZ, RZ, UR9 ;  /* 0x00000009ff067e24 */ /* 0x008fe2000f8e00ff */
[----:B------:R-:W-:Y:S02]  /*1470*/  ULOP3.LUT UR10, UR4, UR9, URZ, 0x3c, !UPT ;  /* 0x00000009040a7292 */ /* 0x000fe4000f8e3cff */
[----:B------:R-:W-:Y:S02]  /*1480*/  UISETP.NE.AND UP6, UPT, UR9, URZ, UPT ;  /* 0x000000ff0900728c */ /* 0x000fe4000bfc5270 */
[----:B------:R-:W-:Y:S01]  /*1490*/  IABS R6, R6 ;  /* 0x0000000600067213 */ /* 0x000fe20000000000 */
[----:B------:R-:W-:-:S02]  /*14a0*/  UISETP.GE.AND UP1, UPT, UR10, URZ, UPT ;  /* 0x000000ff0a00728c */ /* 0x000fc4000bf26270 */
[----:B------:R-:W-:Y:S01]  /*14b0*/  UIADD3 UR10, UP0, UPT, UR22, 0x100, URZ ;  /* 0x00000100160a7890 */ /* 0x000fe2000ff1e0ff */
[----:B------:R-:W3:Y:S01]  /*14c0*/  I2F.RP R10, R6 ;  /* 0x00000006000a7306 */ /* 0x000ee20000209400 */
[----:B----4-:R-:W-:Y:S02]  /*14d0*/  ULEA UR8, UR8, UR11, 0x18 ;  /* 0x0000000b08087291 */ /* 0x010fe4000f8ec0ff */
[----:B------:R-:W-:Y:S02]  /*14e0*/  UIADD3.X UR11, UPT, UPT, URZ, UR23, URZ, UP0, !UPT ;  /* 0x00000017ff0b7290 */ /* 0x000fe400087fe4ff */
[----:B------:R-:W-:-:S03]  /*14f0*/  UISETP.NE.AND UP0, UPT, UR7, URZ, UPT ;  /* 0x000000ff0700728c */ /* 0x000fc6000bf05270 */
[----:B---3--:R-:W3:Y:S02]  /*1500*/  MUFU.RCP R8, R10 ;  /* 0x0000000a00087308 */ /* 0x008ee40000001000 */
[----:B---3--:R-:W-:-:S06]  /*1510*/  IADD3 R8, PT, PT, R8, 0xffffffe, RZ ;  /* 0x0ffffffe08087810 */ /* 0x008fcc0007ffe0ff */
[----:B0-----:R0:W3:Y:S02]  /*1520*/  F2I.FTZ.U32.TRUNC.NTZ R9, R8 ;  /* 0x0000000800097305 */ /* 0x0010e4000021f000 */
[----:B0-----:R-:W-:Y:S02]  /*1530*/  HFMA2 R8, -RZ, RZ, 0, 0 ;  /* 0x00000000ff087431 */ /* 0x001fe400000001ff */
[----:B-1-3--:R-:W-:-:S04]  /*1540*/  IMAD.MOV R3, RZ, RZ, -R9 ;  /* 0x000000ffff037224 */ /* 0x00afc800078e0a09 */
[----:B------:R-:W-:-:S04]  /*1550*/  IMAD R3, R3, R6, RZ ;  /* 0x0000000603037224 */ /* 0x000fc800078e02ff */
[----:B------:R-:W-:-:S06]  /*1560*/  IMAD.HI.U32 R3, R9, R3, R8 ;  /* 0x0000000309037227 */ /* 0x000fcc00078e0008 */
[----:B------:R-:W-:-:S04]  /*1570*/  IMAD.HI.U32 R7, R3, R4, RZ ;  /* 0x0000000403077227 */ /* 0x000fc800078e00ff */
[----:B------:R-:W-:-:S04]  /*1580*/  IMAD.MOV R3, RZ, RZ, -R7 ;  /* 0x000000ffff037224 */ /* 0x000fc800078e0a07 */
[----:B------:R-:W-:Y:S02]  /*1590*/  IMAD R3, R6, R3, R4 ;  /* 0x0000000306037224 */ /* 0x000fe400078e0204 */
[----:B------:R-:W-:-:S03]  /*15a0*/  IMAD.MOV.U32 R4, RZ, RZ, 0x1 ;  /* 0x00000001ff047424 */ /* 0x000fc600078e00ff */
[----:B------:R-:W-:-:S13]  /*15b0*/  ISETP.GT.U32.AND P0, PT, R6, R3, PT ;  /* 0x000000030600720c */ /* 0x000fda0003f04070 */
[----:B------:R-:W-:Y:S01]  /*15c0*/  @!P0 IADD3 R3, PT, PT, R3, -R6, RZ ;  /* 0x8000000603038210 */ /* 0x000fe20007ffe0ff */
[----:B------:R-:W-:-:S03]  /*15d0*/  @!P0 VIADD R7, R7, 0x1 ;  /* 0x0000000107078836 */ /* 0x000fc60000000000 */
[----:B------:R-:W-:-:S13]  /*15e0*/  ISETP.GE.U32.AND P1, PT, R3, R6, PT ;  /* 0x000000060300720c */ /* 0x000fda0003f26070 */
[----:B------:R-:W-:-:S04]  /*15f0*/  @P1 IADD3 R7, PT, PT, R7, 0x1, RZ ;  /* 0x0000000107071810 */ /* 0x000fc80007ffe0ff */
[----:B------:R-:W-:-:S13]  /*1600*/  R2UR UR28, R7 ;  /* 0x00000000071c72ca */ /* 0x000fda00000e0000 */
[----:B------:R-:W-:Y:S02]  /*1610*/  @!UP1 UIADD3 UR28, UPT, UPT, -UR28, URZ, URZ ;  /* 0x000000ff1c1c9290 */ /* 0x000fe4000fffe1ff */
[----:B------:R-:W-:-:S03]  /*1620*/  @!UP6 ULOP3.LUT UR28, URZ, UR9, URZ, 0x33, !UPT ;  /* 0x00000009ff1ce292 */ /* 0x000fc6000f8e33ff */
[----:B------:R-:W-:-:S09]  /*1630*/  UMOV UR9, URZ ;  /* 0x000000ff00097c82 */ /* 0x000fd20008000000 */
.L_x_25:
[----:B------:R-:W-:Y:S01]  /*1640*/  ULEA UR25, UR9, UR8, 0x3 ;  /* 0x0000000809197291 */ /* 0x000fe2000f8e18ff */
[----:B------:R-:W-:Y:S01]  /*1650*/  SHF.L.U32 R6, R4, 0x1f, RZ ;  /* 0x0000001f04067819 */ /* 0x000fe200000006ff */
[----:B------:R-:W-:-:S07]  /*1660*/  UPLOP3.LUT UP1, UPT, UPT, UPT, UP5, 0x80, 0x8 ;  /* 0x000000000008789c */ /* 0x000fce0003f2f050 */
[----:B0-----:R-:W0:Y:S02]  /*1670*/  SYNCS.PHASECHK.TRANS64.TRYWAIT P0, [UR25+0x40], R6 ;  /* 0x00004006ff0075a7 */ /* 0x001e240008001119 */
[----:B01----:R-:W-:Y:S05]  /*1680*/  @!P0 BRA `(.L_x_23) ;  /* 0x0000003000cc8947 */ /* 0x003fea0003800000 */
.L_x_80:
[----:B------:R-:W-:Y:S05]  /*1690*/  BRA.U UP0, `(.L_x_24) ;  /* 0x00000001000c7547 */ /* 0x000fea000b800000 */
[----:B------:R-:W-:-:S13]  /*16a0*/  ELECT P0, URZ, PT ;  /* 0x0000000000ff782f */ /* 0x000fda0003800000 */
[----:B0-----:R-:W-:-:S04]  /*16b0*/  @P0 MOV R3, 0x4000 ;  /* 0x0000400000030802 */ /* 0x001fc80000000f00 */
[----:B------:R1:W-:Y:S03]  /*16c0*/  @P0 SYNCS.ARRIVE.TRANS64 RZ, [UR25+0x20], R3 ;  /* 0x00002003ffff09a7 */ /* 0x0003e60008000019 */
.L_x_24:
[----:B------:R-:W-:Y:S02]  /*16d0*/  ULEA UR24, UR9, UR5, 0xd ;  /* 0x0000000509187291 */ /* 0x000fe4000f8e68ff */
[----:B------:R-:W-:Y:S02]  /*16e0*/  UIADD3 UR9, UPT, UPT, UR9, 0x1, URZ ;  /* 0x0000000109097890 */ /* 0x000fe4000fffe0ff */
[----:B------:R-:W-:Y:S02]  /*16f0*/  UIADD3 UR25, UPT, UPT, UR25, 0x20, URZ ;  /* 0x0000002019197890 */ /* 0x000fe4000fffe0ff */
[----:B------:R-:W-:Y:S02]  /*1700*/  UISETP.NE.AND UP5, UPT, UR9, 0x4, UPT ;  /* 0x000000040900788c */ /* 0x000fe4000bfa5270 */
[----:B------:R-:W-:Y:S02]  /*1710*/  ULOP3.LUT UR25, UR25, 0xfefffff8, URZ, 0xc0, !UPT ;  /* 0xfefffff819197892 */ /* 0x000fe4000f8ec0ff */
[----:B------:R-:W-:-:S02]  /*1720*/  UIADD3 UR24, UPT, UPT, UR24, 0x8000, URZ ;  /* 0x0000800018187890 */ /* 0x000fc4000fffe0ff */
[----:B------:R-:W-:Y:S01]  /*1730*/  USEL UR12, URZ, 0x1, UP5 ;  /* 0x00000001ff0c7887 */ /* 0x000fe2000a800000 */
[----:B------:R-:W-:Y:S01]  /*1740*/  UMOV UR29, UR14 ;  /* 0x0000000e001d7c82 */ /* 0x000fe20008000000 */
[----:B------:R-:W-:Y:S02]  /*1750*/  USEL UR9, UR9, URZ, UP5 ;  /* 0x000000ff09097287 */ /* 0x000fe4000a800000 */
[----:B------:R-:W-:Y:S02]  /*1760*/  UPLOP3.LUT UP5, UPT, UPT, UPT, UPT, 0x40, 0x4 ;  /* 0x000000000004789c */ /* 0x000fe40003fae870 */
[----:B------:R-:W-:Y:S01]  /*1770*/  LOP3.LUT R4, R4, UR12, RZ, 0x3c, !PT ;  /* 0x0000000c04047c12 */ /* 0x000fe2000f8e3cff */
[----:B------:R3:W-:Y:S02]  /*1780*/  UTMALDG.4D.2CTA [UR24], [UR10], desc[URZ] ;  /* 0x0000ff180a0075b4 */ /* 0x0007e40008219000 */
[----:B---3--:R-:W-:Y:S01]  /*1790*/  UMOV UR26, 0x80 ;  /* 0x00000080001a7882 */ /* 0x008fe20000000000 */
[----:B------:R-:W-:Y:S05]  /*17a0*/  BRA.U UP1, `(.L_x_25) ;  /* 0xfffffffd01a47547 */ /* 0x000fea000b83ffff */
[----:B------:R-:W3:Y:S01]  /*17b0*/  S2UR UR8, SR_CgaCtaId ;  /* 0x00000000000879c3 */ /* 0x000ee20000008800 */
[----:B------:R-:W-:Y:S01]  /*17c0*/  MOV R6, 0x400 ;  /* 0x0000040000067802 */ /* 0x000fe20000000f00 */
[----:B0-----:R-:W-:Y:S01]  /*17d0*/  IMAD.MOV.U32 R7, RZ, RZ, -0x80000000 ;  /* 0x80000000ff077424 */ /* 0x001fe200078e00ff */
[----:B------:R-:W-:Y:S01]  /*17e0*/  UISETP.NE.AND UP1, UPT, UR7, URZ, UPT ;  /* 0x000000ff0700728c */ /* 0x000fe2000bf25270 */
[----:B-1-3--:R-:W-:-:S05]  /*17f0*/  IMAD.U32 R3, RZ, RZ, UR8 ;  /* 0x00000008ff037e24 */ /* 0x00afca000f8e00ff */
[----:B------:R-:W-:-:S04]  /*1800*/  LEA R6, R3, R6, 0x18 ;  /* 0x0000000603067211 */ /* 0x000fc800078ec0ff */
[----:B------:R-:W0:Y:S02]  /*1810*/  SYNCS.PHASECHK.TRANS64.TRYWAIT P0, [R6+URZ+0x50], R7 ;  /* 0x00005007060075a7 */ /* 0x000e2400080011ff */
[----:B0-----:R-:W-:Y:S05]  /*1820*/  @!P0 BRA `(.L_x_26) ;  /* 0x0000003000808947 */ /* 0x001fea0003800000 */
.L_x_82:
[----:B------:R-:W-:Y:S05]  /*1830*/  BRA.U UP1, `(.L_x_27) ;  /* 0x00000001010c7547 */ /* 0x000fea000b800000 */
[----:B------:R-:W-:-:S13]  /*1840*/  ELECT P0, URZ, PT ;  /* 0x0000000000ff782f */ /* 0x000fda0003800000 */
[----:B0-----:R-:W-:-:S04]  /*1850*/  @P0 MOV R9, 0x4000 ;  /* 0x0000400000090802 */ /* 0x001fc80000000f00 */
[----:B------:R1:W-:Y:S03]  /*1860*/  @P0 SYNCS.ARRIVE.TRANS64 RZ, [R6+URZ+0x30], R9 ;  /* 0x0000300906ff09a7 */ /* 0x0003e600080000ff */
.L_x_27:
[----:B------:R-:W-:Y:S01]  /*1870*/  ELECT P0, URZ, PT ;  /* 0x0000000000ff782f */ /* 0x000fe20003800000 */
[----:B------:R-:W-:Y:S02]  /*1880*/  UIADD3 UR8, UP0, UPT, UR22, 0x1c0, URZ ;  /* 0x000001c016087890 */ /* 0x000fe4000ff1e0ff */
[----:B------:R-:W-:Y:S02]  /*1890*/  UIADD3 UR16, UPT, UPT, UR5, 0x14000, URZ ;  /* 0x0001400005107890 */ /* 0x000fe4000fffe0ff */
[----:B------:R-:W-:Y:S01]  /*18a0*/  UIADD3.X UR9, UPT, UPT, URZ, UR23, URZ, UP0, !UPT ;  /* 0x00000017ff097290 */ /* 0x000fe200087fe4ff */
[----:B------:R-:W-:Y:S01]  /*18b0*/  UMOV UR19, 0xffffff80 ;  /* 0xffffff8000137882 */ /* 0x000fe20000000000 */
[----:B------:R-:W-:Y:S01]  /*18c0*/  UMOV UR18, UR27 ;  /* 0x0000001b00127c82 */ /* 0x000fe20008000000 */
[----:B------:R-:W-:-:S05]  /*18d0*/  UMOV UR21, UR14 ;  /* 0x0000000e00157c82 */ /* 0x000fca0008000000 */
[----:B------:R-:W-:-:S05]  /*18e0*/  @P0 VIADD R4, R6, 0x30 ;  /* 0x0000003006040836 */ /* 0x000fca0000000000 */
[----:B------:R-:W-:-:S13]  /*18f0*/  @P0 R2UR UR17, R4 ;  /* 0x00000000041102ca */ /* 0x000fda00000e0000 */
[----:B------:R-:W-:-:S09]  /*1900*/  ULOP3.LUT UR17, UR17, 0xfefffc30, URZ, 0xc0, !UPT ;  /* 0xfefffc3011117892 */ /* 0x000fd2000f8ec0ff */
[----:B------:R3:W-:Y:S01]  /*1910*/  UTMALDG.4D.2CTA [UR16], [UR8], desc[URZ] ;  /* 0x0000ff10080075b4 */ /* 0x0007e20008219000 */
[----:B------:R-:W4:Y:S02]  /*1920*/  SYNCS.PHASECHK.TRANS64.TRYWAIT P0, [R6+URZ+0x58], R7 ;  /* 0x00005807060075a7 */ /* 0x000f2400080011ff */
[----:B---34-:R-:W-:Y:S05]  /*1930*/  @!P0 BRA `(.L_x_28) ;  /* 0x0000003000588947 */ /* 0x018fea0003800000 */
.L_x_84:
[----:B------:R-:W-:Y:S05]  /*1940*/  BRA.U UP1, `(.L_x_29) ;  /* 0x00000001010c7547 */ /* 0x000fea000b800000 */
[----:B------:R-:W-:-:S13]  /*1950*/  ELECT P0, URZ, PT ;  /* 0x0000000000ff782f */ /* 0x000fda0003800000 */
[----:B------:R-:W-:-:S04]  /*1960*/  @P0 MOV R7, 0x4000 ;  /* 0x0000400000070802 */ /* 0x000fc80000000f00 */
[----:B------:R3:W-:Y:S03]  /*1970*/  @P0 SYNCS.ARRIVE.TRANS64 RZ, [R6+URZ+0x38], R7 ;  /* 0x0000380706ff09a7 */ /* 0x0007e600080000ff */
.L_x_29:
[----:B------:R-:W-:Y:S01]  /*1980*/  ELECT P0, URZ, PT ;  /* 0x0000000000ff782f */ /* 0x000fe20003800000 */
[----:B------:R-:W-:Y:S02]  /*1990*/  UIADD3 UR16, UP0, UPT, UR22, 0x1c0, URZ ;  /* 0x000001c016107890 */ /* 0x000fe4000ff1e0ff */
[----:B------:R-:W-:Y:S02]  /*19a0*/  UIADD3 UR10, UPT, UPT, UR27, 0x80, URZ ;  /* 0x000000801b0a7890 */ /* 0x000fe4000fffe0ff */
[----:B------:R-:W-:Y:S02]  /*19b0*/  UIADD3 UR8, UPT, UPT, UR5, 0x16000, URZ ;  /* 0x0001600005087890 */ /* 0x000fe4000fffe0ff */
[----:B------:R-:W-:Y:S01]  /*19c0*/  UIADD3.X UR17, UPT, UPT, URZ, UR23, URZ, UP0, !UPT ;  /* 0x00000017ff117290 */ /* 0x000fe200087fe4ff */
[----:B------:R-:W-:Y:S01]  /*19d0*/  UMOV UR11, 0xffffff80 ;  /* 0xffffff80000b7882 */ /* 0x000fe20000000000 */
[----:B------:R-:W-:Y:S01]  /*19e0*/  UMOV UR12, UR20 ;  /* 0x00000014000c7c82 */ /* 0x000fe20008000000 */
[----:B------:R-:W-:-:S03]  /*19f0*/  UMOV UR13, UR14 ;  /* 0x0000000e000d7c82 */ /* 0x000fc60008000000 */
[----:B------:R-:W-:-:S05]  /*1a00*/  @P0 VIADD R4, R6, 0x38 ;  /* 0x0000003806040836 */ /* 0x000fca0000000000 */
[----:B------:R-:W-:-:S13]  /*1a10*/  @P0 R2UR UR9, R4 ;  /* 0x00000000040902ca */ /* 0x000fda00000e0000 */
[----:B------:R-:W-:-:S09]  /*1a20*/  ULOP3.LUT UR9, UR9, 0xfefffc38, URZ, 0xc0, !UPT ;  /* 0xfefffc3809097892 */ /* 0x000fd2000f8ec0ff */
[----:B------:R4:W-:Y:S01]  /*1a30*/  UTMALDG.4D.2CTA [UR8], [UR16], desc[URZ] ;  /* 0x0000ff08100075b4 */ /* 0x0009e20008219000 */
[----:B------:R-:W5:Y:S02]  /*1a40*/  SYNCS.PHASECHK.TRANS64.TRYWAIT P0, [R6+URZ+0x58], RZ ;  /* 0x000058ff060075a7 */ /* 0x000f6400080011ff */
[----:B----45:R-:W-:Y:S05]  /*1a50*/  @!P0 BRA `(.L_x_30) ;  /* 0x00000030002c8947 */ /* 0x030fea0003800000 */
.L_x_85:
[----:B------:R-:W-:Y:S05]  /*1a60*/  BRA.U UP1, `(.L_x_31) ;  /* 0x00000001010c7547 */ /* 0x000fea000b800000 */
[----:B------:R-:W-:-:S13]  /*1a70*/  ELECT P0, URZ, PT ;  /* 0x0000000000ff782f */ /* 0x000fda0003800000 */
[----:B---3--:R-:W-:-:S04]  /*1a80*/  @P0 MOV R7, 0x4000 ;  /* 0x0000400000070802 */ /* 0x008fc80000000f00 */
[----:B------:R5:W-:Y:S03]  /*1a90*/  @P0 SYNCS.ARRIVE.TRANS64 RZ, [R6+URZ+0x38], R7 ;  /* 0x0000380706ff09a7 */ /* 0x000be600080000ff */
.L_x_31:
[----:B------:R-:W0:Y:S02]  /*1aa0*/  SYNCS.PHASECHK.TRANS64.TRYWAIT P0, [R6+URZ+0x18], RZ ;  /* 0x000018ff060075a7 */ /* 0x000e2400080011ff */
[----:B0-----:R-:W-:Y:S05]  /*1ab0*/  @!P0 BRA `(.L_x_32) ;  /* 0x0000003000288947 */ /* 0x001fea0003800000 */
.L_x_86:
[----:B------:R-:W-:Y:S05]  /*1ac0*/  BRA.U UP1, `(.L_x_19) ;  /* 0x0000000101187547 */ /* 0x000fea000b800000 */
[----:B------:R-:W-:Y:S01]  /*1ad0*/  ELECT P0, URZ, PT ;  /* 0x0000000000ff782f */ /* 0x000fe20003800000 */
[----:B------:R-:W-:-:S12]  /*1ae0*/  BSSY.RECONVERGENT B0, `(.L_x_19) ;  /* 0x0000004000007945 */ /* 0x000fd80003800200 */
[----:B------:R-:W-:Y:S05]  /*1af0*/  @!P0 BRA `(.L_x_33) ;  /* 0x0000000000088947 */ /* 0x000fea0003800000 */
[----:B---3-5:R-:W-:-:S04]  /*1b00*/  HFMA2 R7, -RZ, RZ, 0, -0.0 ;  /* 0x00008000ff077431 */ /* 0x028fc800000001ff */
[----:B------:R3:W-:Y:S03]  /*1b10*/  SYNCS.ARRIVE.TRANS64 RZ, [R6+URZ+0x8], R7 ;  /* 0x0000080706ff79a7 */ /* 0x0007e600080000ff */
.L_x_33:
[----:B------:R-:W-:Y:S05]  /*1b20*/  BSYNC.RECONVERGENT B0 ;  /* 0x0000000000007941 */ /* 0x000fea0003800200 */
.L_x_19:
[----:B------:R-:W-:-:S13]  /*1b30*/  ISETP.NE.AND P0, PT, R2, 0x8, PT ;  /* 0x000000080200780c */ /* 0x000fda0003f05270 */
[----:B------:R-:W-:Y:S05]  /*1b40*/  @P0 BRA `(.L_x_34) ;  /* 0x00000010000c0947 */ /* 0x000fea0003800000 */
[----:B------:R-:W-:-:S08]  /*1b50*/  NOP ;  /* 0x0000000000007918 */ /* 0x000fd00000000000 */
[----:B------:R-:W1:-:S00]  /*1b60*/  USETMAXREG.DEALLOC.CTAPOOL 0x20 ;  /* 0x00000020000079c8 */ /* 0x000e4000080e0500 */
[----:B------:R-:W-:Y:S01]  /*1b70*/  UISETP.NE.AND UP0, UPT, UR6, URZ, UPT ;  /* 0x000000ff0600728c */ /* 0x000fe2000bf05270 */
[----:B-1----:R-:W-:-:S08]  /*1b80*/  MOV R4, 0x1 ;  /* 0x0000000100047802 */ /* 0x002fd00000000f00 */
[----:B------:R-:W-:Y:S05]  /*1b90*/  BRA.U UP0, `(.L_x_35) ;  /* 0x0000000d00c87547 */ /* 0x000fea000b800000 */
[----:B---3-5:R-:W-:Y:S01]  /*1ba0*/  IMAD.MOV.U32 R7, RZ, RZ, -0x80000000 ;  /* 0x80000000ff077424 */ /* 0x028fe200078e00ff */
[C---:B------:R-:W-:Y:S01]  /*1bb0*/  LEA.HI R4, R3.reuse, R3, RZ, 0x1 ;  /* 0x0000000303047211 */ /* 0x040fe200078f08ff */
[----:B------:R-:W1:Y:S01]  /*1bc0*/  S2UR UR16, SR_CgaCtaId ;  /* 0x00000000001079c3 */ /* 0x000e620000008800 */
[----:B------:R-:W-:Y:S01]  /*1bd0*/  R2UR UR6, R3 ;  /* 0x00000000030672ca */ /* 0x000fe200000e0000 */
[----:B------:R-:W-:Y:S01]  /*1be0*/  UIADD3 UR18, UPT, UPT, UR5, 0x8000, URZ ;  /* 0x0000800005127890 */ /* 0x000fe2000fffe0ff */
[----:B------:R-:W-:Y:S01]  /*1bf0*/  R2UR UR7, R4 ;  /* 0x00000000040772ca */ /* 0x000fe200000e0000 */
[----:B------:R-:W-:Y:S01]  /*1c00*/  UMOV UR19, 0x1 ;  /* 0x0000000100137882 */ /* 0x000fe20000000000 */
[----:B------:R-:W-:Y:S01]  /*1c10*/  VIADD R8, R6, 0x18f ;  /* 0x0000018f06087836 */ /* 0x000fe20000000000 */
[----:B------:R-:W-:Y:S01]  /*1c20*/  USHF.R.U32.HI UR18, URZ, 0x4, UR18 ;  /* 0x00000004ff127899 */ /* 0x000fe20008011612 */
[----:B------:R-:W-:Y:S01]  /*1c30*/  PLOP3.LUT P5, PT, PT, PT, PT, 0x80, 0x8 ;  /* 0x000000000008781c */ /* 0x000fe20003faf070 */
[----:B------:R-:W3:Y:S01]  /*1c40*/  SYNCS.PHASECHK.TRANS64.TRYWAIT P0, [R6+URZ+0x70], R7 ;  /* 0x00007007060075a7 */ /* 0x000ee200080011ff */
[----:B------:R-:W-:Y:S01]  /*1c50*/  UMOV UR21, 0x10202010 ;  /* 0x1020201000157882 */ /* 0x000fe20000000000 */
[----:B------:R-:W-:Y:S01]  /*1c60*/  SHF.R.U32.HI R8, RZ, 0x4, R8 ;  /* 0x00000004ff087819 */ /* 0x000fe20000011608 */
[----:B------:R-:W-:Y:S01]  /*1c70*/  USEL UR9, URZ, 0x4000, UP3 ;  /* 0x00004000ff097887 */ /* 0x000fe20009800000 */
[----:B------:R-:W-:Y:S01]  /*1c80*/  PLOP3.LUT P4, PT, PT, PT, PT, 0x8, 0x80 ;  /* 0x000000000080781c */ /* 0x000fe20003f8e170 */
[----:B------:R-:W-:Y:S01]  /*1c90*/  USEL UR21, UR21, 0x10200010, !UP2 ;  /* 0x1020001015157887 */ /* 0x000fe2000d000000 */
[----:B------:R-:W-:Y:S01]  /*1ca0*/  LOP3.LUT R8, R8, 0x3fd8, RZ, 0xc0, !PT ;  /* 0x00003fd808087812 */ /* 0x000fe200078ec0ff */
[----:B------:R-:W-:Y:S01]  /*1cb0*/  ULOP3.LUT UR18, UR18, 0x3fd8, URZ, 0xc0, !UPT ;  /* 0x00003fd812127892 */ /* 0x000fe2000f8ec0ff */
[----:B------:R-:W-:Y:S01]  /*1cc0*/  CS2R R14, SRZ ;  /* 0x00000000000e7805 */ /* 0x000fe2000001ff00 */
[----:B------:R-:W-:Y:S01]  /*1cd0*/  ULOP3.LUT UR7, UR7, 0xfffffffe, URZ, 0xc0, !UPT ;  /* 0xfffffffe07077892 */ /* 0x000fe2000f8ec0ff */
[----:B------:R-:W-:Y:S01]  /*1ce0*/  IMAD.MOV.U32 R13, RZ, RZ, RZ ;  /* 0x000000ffff0d7224 */ /* 0x000fe200078e00ff */
[----:B------:R-:W-:Y:S01]  /*1cf0*/  UMOV UR17, 0x400 ;  /* 0x0000040000117882 */ /* 0x000fe20000000000 */
[----:B------:R-:W-:Y:S01]  /*1d00*/  UIADD3 UR21, UPT, UPT, UR9, UR21, URZ ;  /* 0x0000001509157290 */ /* 0x000fe2000fffe0ff */
[----:B------:R-:W-:Y:S01]  /*1d10*/  IMAD.MOV.U32 R11, RZ, RZ, RZ ;  /* 0x000000ffff0b7224 */ /* 0x000fe200078e00ff */
[----:B------:R-:W-:Y:S01]  /*1d20*/  UIADD3 UR6, UPT, UPT, -UR7, UR6, URZ ;  /* 0x0000000607067290 */ /* 0x000fe2000fffe1ff */
[----:B------:R-:W-:Y:S01]  /*1d30*/  IMAD.MOV.U32 R9, RZ, RZ, RZ ;  /* 0x000000ffff097224 */ /* 0x000fe200078e00ff */
[----:B-1----:R-:W-:Y:S01]  /*1d40*/  ULEA UR7, UR16, UR17, 0x18 ;  /* 0x0000001110077291 */ /* 0x002fe2000f8ec0ff */
[----:B------:R-:W-:Y:S01]  /*1d50*/  LOP3.LUT R8, R8, 0x10000, RZ, 0xfc, !PT ;  /* 0x0001000008087812 */ /* 0x000fe200078efcff */
[----:B------:R-:W-:-:S02]  /*1d60*/  ULOP3.LUT UR10, UR6, 0x1, URZ, 0x3c, !UPT ;  /* 0x00000001060a7892 */ /* 0x000fc4000f8e3cff */
[----:B------:R-:W-:Y:S02]  /*1d70*/  USHF.L.U32 UR8, UR19, UR6, URZ ;  /* 0x0000000613087299 */ /* 0x000fe400080006ff */
[----:B------:R-:W-:Y:S02]  /*1d80*/  USHF.L.U32 UR19, UR19, UR10, URZ ;  /* 0x0000000a13137299 */ /* 0x000fe400080006ff */
[----:B------:R-:W-:Y:S02]  /*1d90*/  ULOP3.LUT UR18, UR18, 0x10000, URZ, 0xfc, !UPT ;  /* 0x0001000012127892 */ /* 0x000fe4000f8efcff */
[----:B------:R-:W-:-:S04]  /*1da0*/  ULOP3.LUT UR19, UR19, UR8, URZ, 0xfc, !UPT ;  /* 0x0000000813137292 */ /* 0x000fc8000f8efcff */
[----:B------:R-:W-:Y:S02]  /*1db0*/  ULOP3.LUT UR20, UR19, 0xffff, URZ, 0xc0, !UPT ;  /* 0x0000ffff13147892 */ /* 0x000fe4000f8ec0ff */
[----:B------:R-:W-:Y:S01]  /*1dc0*/  ULOP3.LUT UR15, UR19, 0xffff, URZ, 0xc0, !UPT ;  /* 0x0000ffff130f7892 */ /* 0x000fe2000f8ec0ff */
[----:B---3--:R-:W-:Y:S11]  /*1dd0*/  @!P0 BRA `(.L_x_36) ;  /* 0x0000002c00748947 */ /* 0x008ff60003800000 */
.L_x_88:
[----:B-1----:R-:W-:Y:S01]  /*1de0*/  HFMA2 R17, -RZ, RZ, 0, 0 ;  /* 0x00000000ff117431 */ /* 0x002fe200000001ff */
[----:B------:R-:W-:Y:S01]  /*1df0*/  BSSY B1, `(.L_x_37) ;  /* 0x0000065000017945 */ /* 0x000fe20003800000 */
[----:B------:R-:W-:Y:S01]  /*1e00*/  MOV R4, UR7 ;  /* 0x0000000700047c02 */ /* 0x000fe20008000f00 */
[----:B------:R-:W-:Y:S01]  /*1e10*/  UMOV UR28, URZ ;  /* 0x000000ff001c7c82 */ /* 0x000fe20008000000 */
[----:B------:R-:W-:Y:S01]  /*1e20*/  UMOV UR29, UR21 ;  /* 0x00000015001d7c82 */ /* 0x000fe20008000000 */
[----:B------:R-:W-:Y:S01]  /*1e30*/  UMOV UR26, URZ ;  /* 0x000000ff001a7c82 */ /* 0x000fe20008000000 */
[----:B------:R-:W-:Y:S01]  /*1e40*/  UMOV UR27, UR21 ;  /* 0x00000015001b7c82 */ /* 0x000fe20008000000 */
[----:B------:R-:W-:Y:S01]  /*1e50*/  UMOV UR24, URZ ;  /* 0x000000ff00187c82 */ /* 0x000fe20008000000 */
[----:B------:R-:W-:Y:S01]  /*1e60*/  UMOV UR25, UR21 ;  /* 0x0000001500197c82 */ /* 0x000fe20008000000 */
[----:B------:R-:W-:Y:S01]  /*1e70*/  UMOV UR22, URZ ;  /* 0x000000ff00167c82 */ /* 0x000fe20008000000 */
[----:B------:R-:W-:Y:S01]  /*1e80*/  UMOV UR23, UR21 ;  /* 0x0000001500177c82 */ /* 0x000fe20008000000 */
.L_x_42:
[----:B------:R-:W-:Y:S01]  /*1e90*/  IMAD R3, R9, 0x8, R6 ;  /* 0x0000000809037824 */ /* 0x000fe200078e0206 */
[----:B------:R-:W-:Y:S01]  /*1ea0*/  BSSY B0, `(.L_x_38) ;  /* 0x0000006000007945 */ /* 0x000fe20003800000 */
[----:B------:R-:W-:Y:S01]  /*1eb0*/  IMAD.U32 R19, R11, -0x80000000, RZ ;  /* 0x800000000b137824 */ /* 0x000fe200078e00ff */
[----:B------:R-:W-:Y:S02]  /*1ec0*/  LEA R7, R13, R6, 0x3 ;  /* 0x000000060d077211 */ /* 0x000fe400078e18ff */
[----:B------:R-:W-:Y:S01]  /*1ed0*/  SHF.L.U32 R10, R14, 0x1f, RZ ;  /* 0x0000001f0e0a7819 */ /* 0x000fe200000006ff */
[----:B------:R-:W1:Y:S02]  /*1ee0*/  SYNCS.PHASECHK.TRANS64.TRYWAIT P0, [R3+URZ], R19 ;  /* 0x00000013030075a7 */ /* 0x000e6400080011ff */
[----:B-1-3--:R-:W-:Y:S05]  /*1ef0*/  @!P0 BRA `(.L_x_39) ;  /* 0x0000002c00488947 */ /* 0x00afea0003800000 */
.L_x_90:
[----:B0-----:R-:W-:Y:S05]  /*1f00*/  BSYNC B0 ;  /* 0x0000000000007941 */ /* 0x001fea0003800000 */
.L_x_38:
[----:B------:R-:W0:Y:S01]  /*1f10*/  SYNCS.PHASECHK.TRANS64.TRYWAIT P0, [R7+URZ+0x20], R10 ;  /* 0x0000200a070075a7 */ /* 0x000e2200080011ff */
[----:B------:R-:W-:Y:S04]  /*1f20*/  BSSY B0, `(.L_x_40) ;  /* 0x0000002000007945 */ /* 0x000fe80003800000 */
[----:B0-----:R-:W-:Y:S05]  /*1f30*/  @!P0 BRA `(.L_x_41) ;  /* 0x0000002c00508947 */ /* 0x001fea0003800000 */
.L_x_92:
[----:B------:R-:W-:Y:S05]  /*1f40*/  BSYNC B0 ;  /* 0x0000000000007941 */ /* 0x000fea0003800000 */
.L_x_40:
[----:B------:R-:W-:Y:S02]  /*1f50*/  LEA R18, R13, UR18, 0x9 ;  /* 0x000000120d127c11 */ /* 0x000fe4000f8e48ff */
[----:B------:R-:W-:Y:S02]  /*1f60*/  ELECT P0, URZ, PT ;  /* 0x0000000000ff782f */ /* 0x000fe40003800000 */
[----:B------:R-:W-:Y:S01]  /*1f70*/  PLOP3.LUT P3, PT, P5, PT, PT, 0x80, 0x8 ;  /* 0x000000000008781c */ /* 0x000fe20002f6f070 */
[----:B-1----:R-:W-:Y:S10]  /*1f80*/  IMAD.MOV.U32 R3, RZ, RZ, RZ ;  /* 0x000000ffff037224 */ /* 0x002ff400078e00ff */
[----:B------:R-:W-:Y:S01]  /*1f90*/  @P0 R2UR.BROADCAST UR32, R18 ;  /* 0x00000000122002ca */ /* 0x000fe200008e0000 */
[----:B------:R-:W-:Y:S01]  /*1fa0*/  IMAD.IADD R16, R17, 0x1, R8 ;  /* 0x0000000111107824 */ /* 0x000fe200078e0208 */
[----:B------:R-:W-:Y:S01]  /*1fb0*/  PLOP3.LUT P5, PT, PT, PT, PT, 0x8, 0x80 ;  /* 0x000000000080781c */ /* 0x000fe20003fae170 */
[----:B------:R-:W-:Y:S02]  /*1fc0*/  VIADD R9, R9, 0x1 ;  /* 0x0000000109097836 */ /* 0x000fe40000000000 */
[----:B------:R-:W-:Y:S01]  /*1fd0*/  VIADD R13, R13, 0x1 ;  /* 0x000000010d0d7836 */ /* 0x000fe20000000000 */
[----:B------:R-:W-:Y:S02]  /*1fe0*/  @P0 R2UR.BROADCAST UR30, R16 ;  /* 0x00000000101e02ca */ /* 0x000fe400008e0000 */
[----:B------:R-:W-:Y:S01]  /*1ff0*/  @P0 R2UR UR9, R3 ;  /* 0x00000000030902ca */ /* 0x000fe200000e0000 */
[----:B0-----:R-:W-:Y:S01]  /*2000*/  @P0 IMAD.MOV.U32 R19, RZ, RZ, 0x40004040 ;  /* 0x40004040ff130424 */ /* 0x001fe200078e00ff */
[----:B------:R-:W-:Y:S01]  /*2010*/  ISETP.NE.AND P1, PT, R13, 0x4, PT ;  /* 0x000000040d00780c */ /* 0x000fe20003f25270 */
[----:B------:R-:W-:Y:S01]  /*2020*/  @P0 IMAD.MOV.U32 R17, RZ, RZ, 0x40004040 ;  /* 0x40004040ff110424 */ /* 0x000fe200078e00ff */
[----:B------:R-:W-:Y:S01]  /*2030*/  @P0 VOTEU.ANY UP0, P4 ;  /* 0x0000000000ff0886 */ /* 0x000fe20002000100 */
[----:B------:R-:W-:Y:S02]  /*2040*/  PLOP3.LUT P4, PT, PT, PT, PT, 0x80, 0x8 ;  /* 0x000000000008781c */ /* 0x000fe40003f8f070 */
[----:B------:R-:W-:Y:S02]  /*2050*/  @P0 R2UR.BROADCAST UR33, R19 ;  /* 0x00000000132102ca */ /* 0x000fe400008e0000 */
[----:B------:R-:W-:Y:S02]  /*2060*/  @P0 R2UR.BROADCAST UR31, R17 ;  /* 0x00000000111f02ca */ /* 0x000fe400008e0000 */
[----:B------:R-:W-:Y:S02]  /*2070*/  ELECT P0, URZ, PT ;  /* 0x0000000000ff782f */ /* 0x000fe40003800000 */
[----:B------:R-:W-:Y:S09]  /*2080*/  SEL R13, R13, RZ, P1 ;  /* 0x000000ff0d0d7207 */ /* 0x000ff20000800000 */
[----:B------:R0:W-:Y:S02]  /*2090*/  UTCQMMA.2CTA gdesc[UR30], gdesc[UR32], tmem[UR9], tmem[UR28], idesc[UR29], UP0 ;  /* 0x00ff1c201e0075ea */ /* 0x0001e40008200309 */
[----:B------:R-:W-:Y:S01]  /*20a0*/  @P0 R2UR UR8, R3 ;  /* 0x00000000030802ca */ /* 0x000fe200000e0000 */
[----:B------:R-:W-:Y:S02]  /*20b0*/  @P0 VIADD R12, R18, 0x2 ;  /* 0x00000002120c0836 */ /* 0x000fe40000000000 */
[----:B------:R-:W-:Y:S02]  /*20c0*/  @P0 VIADD R10, R16, 0x2 ;  /* 0x00000002100a0836 */ /* 0x000fe40000000000 */
[----:B------:R-:W-:Y:S02]  /*20d0*/  @P0 IMAD.MOV.U32 R20, RZ, RZ, R12 ;  /* 0x000000ffff140224 */ /* 0x000fe400078e000c */
[----:B------:R-:W-:Y:S02]  /*20e0*/  @P0 IMAD.MOV.U32 R21, RZ, RZ, 0x40004040 ;  /* 0x40004040ff150424 */ /* 0x000fe400078e00ff */
[----:B------:R-:W-:Y:S01]  /*20f0*/  @P0 IMAD.MOV.U32 R22, RZ, RZ, R10 ;  /* 0x000000ffff160224 */ /* 0x000fe200078e000a */
[----:B------:R-:W-:Y:S01]  /*2100*/  @P0 R2UR.BROADCAST UR12, R20 ;  /* 0x00000000140c02ca */ /* 0x000fe200008e0000 */
[----:B------:R-:W-:Y:S01]  /*2110*/  @P0 IMAD.MOV.U32 R23, RZ, RZ, 0x40004040 ;  /* 0x40004040ff170424 */ /* 0x000fe200078e00ff */
[----:B------:R-:W-:Y:S02]  /*2120*/  @P0 R2UR.BROADCAST UR13, R21 ;  /* 0x00000000150d02ca */ /* 0x000fe400008e0000 */
[----:B------:R-:W-:Y:S02]  /*2130*/  @P0 R2UR.BROADCAST UR10, R22 ;  /* 0x00000000160a02ca */ /* 0x000fe400008e0000 */
[----:B------:R-:W-:Y:S02]  /*2140*/  @P0 R2UR.BROADCAST UR11, R23 ;  /* 0x00000000170b02ca */ /* 0x000fe400008e0000 */
[----:B------:R-:W-:Y:S11]  /*2150*/  ELECT P0, URZ, PT ;  /* 0x0000000000ff782f */ /* 0x000ff60003800000 */
[----:B------:R1:W-:Y:S02]  /*2160*/  UTCQMMA.2CTA gdesc[UR10], gdesc[UR12], tmem[UR8], tmem[UR26], idesc[UR27], UPT ;  /* 0x00ff1a0c0a0075ea */ /* 0x0003e4000ba00308 */
[----:B0-----:R-:W-:Y:S01]  /*2170*/  @P0 R2UR UR9, R3 ;  /* 0x00000000030902ca */ /* 0x001fe200000e0000 */
[----:B------:R-:W-:Y:S02]  /*2180*/  @P0 VIADD R12, R18, 0x4 ;  /* 0x00000004120c0836 */ /* 0x000fe40000000000 */
[----:B------:R-:W-:Y:S02]  /*2190*/  @P0 VIADD R10, R16, 0x4 ;  /* 0x00000004100a0836 */ /* 0x000fe40000000000 */
[----:B------:R-:W-:Y:S02]  /*21a0*/  @P0 IMAD.MOV.U32 R20, RZ, RZ, R12 ;  /* 0x000000ffff140224 */ /* 0x000fe400078e000c */
[----:B------:R-:W-:Y:S02]  /*21b0*/  @P0 IMAD.MOV.U32 R21, RZ, RZ, 0x40004040 ;  /* 0x40004040ff150424 */ /* 0x000fe400078e00ff */
[----:B------:R-:W-:Y:S01]  /*21c0*/  @P0 IMAD.MOV.U32 R22, RZ, RZ, R10 ;  /* 0x000000ffff160224 */ /* 0x000fe200078e000a */
[----:B------:R-:W-:Y:S01]  /*21d0*/  @P0 R2UR.BROADCAST UR32, R20 ;  /* 0x00000000142002ca */ /* 0x000fe200008e0000 */
[----:B------:R-:W-:Y:S01]  /*21e0*/  @P0 IMAD.MOV.U32 R23, RZ, RZ, 0x40004040 ;  /* 0x40004040ff170424 */ /* 0x000fe200078e00ff */
[----:B------:R-:W-:Y:S01]  /*21f0*/  @P0 R2UR.BROADCAST UR33, R21 ;  /* 0x00000000152102ca */ /* 0x000fe200008e0000 */
[----:B------:R-:W-:Y:S01]  /*2200*/  VIADD R18, R18, 0x6 ;  /* 0x0000000612127836 */ /* 0x000fe20000000000 */
[----:B------:R-:W-:Y:S01]  /*2210*/  @P0 R2UR.BROADCAST UR30, R22 ;  /* 0x00000000161e02ca */ /* 0x000fe200008e0000 */
[----:B------:R-:W-:Y:S01]  /*2220*/  VIADD R16, R16, 0x6 ;  /* 0x0000000610107836 */ /* 0x000fe20000000000 */
[----:B------:R-:W-:Y:S02]  /*2230*/  @P0 R2UR.BROADCAST UR31, R23 ;  /* 0x00000000171f02ca */ /* 0x000fe400008e0000 */
[----:B------:R-:W-:Y:S11]  /*2240*/  ELECT P0, URZ, PT ;  /* 0x0000000000ff782f */ /* 0x000ff60003800000 */
[----:B------:R-:W-:Y:S02]  /*2250*/  @!UPT UIADD3 URZ, UPT, UPT, URZ, URZ, URZ ;  /* 0x000000fffffff290 */ /* 0x000fe4000fffe0ff */
[----:B-1----:R-:W-:Y:S02]  /*2260*/  @P0 R2UR.BROADCAST UR12, R18 ;  /* 0x00000000120c02ca */ /* 0x002fe400008e0000 */
[----:B------:R-:W-:Y:S01]  /*2270*/  @P0 R2UR.BROADCAST UR10, R16 ;  /* 0x00000000100a02ca */ /* 0x000fe200008e0000 */
[----:B------:R0:W-:Y:S01]  /*2280*/  UTCQMMA.2CTA gdesc[UR30], gdesc[UR32], tmem[UR9], tmem[UR24], idesc[UR25], UPT ;  /* 0x00ff18201e0075ea */ /* 0x0001e2000ba00309 */
[----:B------:R-:W-:Y:S01]  /*2290*/  @P0 R2UR UR8, R3 ;  /* 0x00000000030802ca */ /* 0x000fe200000e0000 */
[----:B------:R-:W-:Y:S02]  /*22a0*/  @P0 IMAD.MOV.U32 R19, RZ, RZ, 0x40004040 ;  /* 0x40004040ff130424 */ /* 0x000fe400078e00ff */
[----:B------:R-:W-:Y:S03]  /*22b0*/  @P0 IMAD.MOV.U32 R17, RZ, RZ, 0x40004040 ;  /* 0x40004040ff110424 */ /* 0x000fe600078e00ff */
[----:B------:R-:W-:Y:S02]  /*22c0*/  @P0 R2UR.BROADCAST UR13, R19 ;  /* 0x00000000130d02ca */ /* 0x000fe400008e0000 */
[----:B------:R-:W-:Y:S02]  /*22d0*/  @P0 R2UR.BROADCAST UR11, R17 ;  /* 0x00000000110b02ca */ /* 0x000fe400008e0000 */
[----:B------:R-:W-:Y:S01]  /*22e0*/  ELECT P0, URZ, PT ;  /* 0x0000000000ff782f */ /* 0x000fe20003800000 */
[----:B------:R-:W-:Y:S10]  /*22f0*/  IMAD.MOV.U32 R17, RZ, RZ, 0x400 ;  /* 0x00000400ff117424 */ /* 0x000ff400078e00ff */
[----:B------:R1:W-:Y:S02]  /*2300*/  UTCQMMA.2CTA gdesc[UR10], gdesc[UR12], tmem[UR8], tmem[UR22], idesc[UR23], UPT ;  /* 0x00ff160c0a0075ea */ /* 0x0003e4000ba00308 */
[----:B------:R-:W-:Y:S05]  /*2310*/  @P0 VIADD R7, R7, 0x40 ;  /* 0x0000004007070836 */ /* 0x000fea0000000000 */
[----:B0-----:R-:W-:Y:S02]  /*2320*/  @P0 R2UR.BROADCAST UR9, R7 ;  /* 0x00000000070902ca */ /* 0x001fe400008e0000 */
[----:B------:R-:W-:Y:S11]  /*2330*/  ELECT P0, URZ, PT ;  /* 0x0000000000ff782f */ /* 0x000ff60003800000 */
[----:B------:R3:W-:Y:S02]  /*2340*/  UTCBAR.2CTA.MULTICAST [UR9], URZ, UR20 ;  /* 0x000000ff090073e9 */ /* 0x0007e40008200814 */
[----:B----4-:R-:W-:Y:S04]  /*2350*/  @P0 IMAD.MOV.U32 R6, RZ, RZ, R4 ;  /* 0x000000ffff060224 */ /* 0x010fe800078e0004 */
[C---:B------:R-:W-:Y:S02]  /*2360*/  @P0 IMAD R3, R15.reuse, 0x8, R6 ;  /* 0x000000080f030824 */ /* 0x040fe400078e0206 */
[----:B------:R-:W-:Y:S02]  /*2370*/  VIADD R15, R15, 0x1 ;  /* 0x000000010f0f7836 */ /* 0x000fe40000000000 */
[----:B------:R-:W-:Y:S05]  /*2380*/  @P0 VIADD R3, R3, 0x10 ;  /* 0x0000001003030836 */ /* 0x000fea0000000000 */
[----:B-1----:R-:W-:Y:S02]  /*2390*/  @P0 R2UR.BROADCAST UR8, R3 ;  /* 0x00000000030802ca */ /* 0x002fe400008e0000 */
[C---:B------:R-:W-:Y:S02]  /*23a0*/  ISETP.NE.AND P0, PT, R9.reuse, 0x2, PT ;  /* 0x000000020900780c */ /* 0x040fe40003f05270 */
[----:B------:R-:W-:Y:S02]  /*23b0*/  SEL R3, RZ, 0x1, P1 ;  /* 0x00000001ff037807 */ /* 0x000fe40000800000 */
[----:B------:R-:W-:Y:S02]  /*23c0*/  SEL R10, RZ, 0x1, P0 ;  /* 0x00000001ff0a7807 */ /* 0x000fe40000000000 */
[----:B------:R-:W-:Y:S02]  /*23d0*/  SEL R9, R9, RZ, P0 ;  /* 0x000000ff09097207 */ /* 0x000fe40000000000 */
[----:B------:R-:W-:Y:S02]  /*23e0*/  ISETP.NE.AND P0, PT, R15, 0x2, PT ;  /* 0x000000020f00780c */ /* 0x000fe40003f05270 */
[----:B------:R-:W-:Y:S01]  /*23f0*/  LOP3.LUT R11, R11, R10, RZ, 0x3c, !PT ;  /* 0x0000000a0b0b7212 */ /* 0x000fe200078e3cff */
[----:B------:R3:W-:Y:S01]  /*2400*/  UTCBAR.2CTA.MULTICAST [UR8], URZ, UR15 ;  /* 0x000000ff080073e9 */ /* 0x0007e2000820080f */
[----:B------:R-:W-:Y:S02]  /*2410*/  LOP3.LUT R14, R14, R3, RZ, 0x3c, !PT ;  /* 0x000000030e0e7212 */ /* 0x000fe400078e3cff */
[----:B------:R-:W-:Y:S01]  /*2420*/  SEL R15, R15, RZ, P0 ;  /* 0x000000ff0f0f7207 */ /* 0x000fe20000000000 */
[----:B------:R-:W-:Y:S06]  /*2430*/  @P3 BRA `(.L_x_42) ;  /* 0xfffffff800943947 */ /* 0x000fec000383ffff */
[----:B---3--:R-:W-:Y:S05]  /*2440*/  BSYNC B1 ;  /* 0x0000000000017941 */ /* 0x008fea0003800000 */
.L_x_37:
[----:B------:R-:W0:Y:S01]  /*2450*/  S2UR UR9, SR_CgaCtaId ;  /* 0x00000000000979c3 */ /* 0x000e220000008800 */
[----:B------:R-:W-:Y:S01]  /*2460*/  UMOV UR10, 0x400 ;  /* 0x00000400000a7882 */ /* 0x000fe20000000000 */
[----:B------:R-:W-:Y:S01]  /*2470*/  IMAD.MOV.U32 R7, RZ, RZ, -0x80000000 ;  /* 0x80000000ff077424 */ /* 0x000fe200078e00ff */
[----:B------:R-:W-:Y:S01]  /*2480*/  MOV R6, UR10 ;  /* 0x0000000a00067c02 */ /* 0x000fe20008000f00 */
[----:B0-----:R-:W-:Y:S01]  /*2490*/  ULEA UR8, UR9, UR10, 0x18 ;  /* 0x0000000a09087291 */ /* 0x001fe2000f8ec0ff */
[----:B------:R-:W-:Y:S02]  /*24a0*/  IMAD.U32 R3, RZ, RZ, UR9 ;  /* 0x00000009ff037e24 */ /* 0x000fe4000f8e00ff */
[----:B------:R-:W-:Y:S01]  /*24b0*/  UMOV UR9, 0x3 ;  /* 0x0000000300097882 */ /* 0x000fe20000000000 */
[----:B------:R-:W-:Y:S02]  /*24c0*/  UIADD3 UR8, UPT, UPT, UR8, 0x60, URZ ;  /* 0x0000006008087890 */ /* 0x000fe4000fffe0ff */
[----:B------:R-:W-:-:S07]  /*24d0*/  LEA R6, R3, R6, 0x18 ;  /* 0x0000000603067211 */ /* 0x000fce00078ec0ff */
[----:B------:R0:W-:Y:S01]  /*24e0*/  UTCBAR.2CTA.MULTICAST [UR8], URZ, UR9 ;  /* 0x000000ff080073e9 */ /* 0x0001e20008200809 */
[----:B------:R-:W1:Y:S02]  /*24f0*/  SYNCS.PHASECHK.TRANS64.TRYWAIT P0, [R6+URZ+0x80], RZ ;  /* 0x000080ff060075a7 */ /* 0x000e6400080011ff */
[----:B01----:R-:W-:Y:S05]  /*2500*/  @!P0 BRA `(.L_x_43) ;  /* 0x0000002400f88947 */ /* 0x003fea0003800000 */
.L_x_93:
[----:B------:R-:W1:Y:S02]  /*2510*/  SYNCS.PHASECHK.TRANS64.TRYWAIT P0, [R6+URZ+0xd8], R7 ;  /* 0x0000d807060075a7 */ /* 0x000e6400080011ff */
[----:B-1----:R-:W-:Y:S05]  /*2520*/  @!P0 BRA `(.L_x_44) ;  /* 0x0000002800048947 */ /* 0x002fea0003800000 */
.L_x_94:
[----:B------:R-:W-:Y:S01]  /*2530*/  UIADD3 UR9, UPT, UPT, UR5, 0x10000, URZ ;  /* 0x0001000005097890 */ /* 0x000fe2000fffe0ff */
[----:B-1----:R-:W-:Y:S01]  /*2540*/  IMAD.MOV.U32 R9, RZ, RZ, 0x10212010 ;  /* 0x10212010ff097424 */ /* 0x002fe200078e00ff */
[----:B------:R-:W-:Y:S01]  /*2550*/  USEL UR8, URZ, 0x4000, UP4 ;  /* 0x00004000ff087887 */ /* 0x000fe2000a000000 */
[----:B------:R-:W-:Y:S01]  /*2560*/  HFMA2 R11, -RZ, RZ, 0, 1.1920928955078125e-07 ;  /* 0x00000002ff0b7431 */ /* 0x000fe200000001ff */
[----:B------:R-:W-:Y:S01]  /*2570*/  USHF.R.U32.HI UR9, URZ, 0x4, UR9 ;  /* 0x00000004ff097899 */ /* 0x000fe20008011609 */
[----:B------:R-:W-:Y:S01]  /*2580*/  BSSY B1, `(.L_x_45) ;  /* 0x000004b000017945 */ /* 0x000fe20003800000 */
[----:B------:R-:W-:Y:S01]  /*2590*/  SEL R9, R9, 0x10210010, !P2 ;  /* 0x1021001009097807 */ /* 0x000fe20005000000 */
[----:B------:R-:W-:Y:S01]  /*25a0*/  IMAD.MOV.U32 R13, RZ, RZ, RZ ;  /* 0x000000ffff0d7224 */ /* 0x000fe200078e00ff */
[----:B------:R-:W-:Y:S01]  /*25b0*/  PLOP3.LUT P0, PT, PT, PT, PT, 0x80, 0x8 ;  /* 0x000000000008781c */ /* 0x000fe20003f0f070 */
[----:B------:R-:W-:Y:S01]  /*25c0*/  IMAD.MOV.U32 R10, RZ, RZ, 0x100 ;  /* 0x00000100ff0a7424 */ /* 0x000fe200078e00ff */
[----:B------:R-:W-:Y:S01]  /*25d0*/  MOV R12, UR9 ;  /* 0x00000009000c7c02 */ /* 0x000fe20008000f00 */
[----:B------:R-:W-:-:S03]  /*25e0*/  VIADD R9, R9, UR8 ;  /* 0x0000000809097c36 */ /* 0x000fc60008000000 */
[----:B------:R-:W-:-:S07]  /*25f0*/  LOP3.LUT R12, R12, 0x3fd8, RZ, 0xc0, !PT ;  /* 0x00003fd80c0c7812 */ /* 0x000fce00078ec0ff */
.L_x_48:
[----:B------:R-:W-:Y:S01]  /*2600*/  LEA R7, R11, R6, 0x3 ;  /* 0x000000060b077211 */ /* 0x000fe200078e18ff */
[----:B------:R-:W-:Y:S01]  /*2610*/  BSSY B0, `(.L_x_46) ;  /* 0x0000004000007945 */ /* 0x000fe20003800000 */
[----:B------:R-:W-:Y:S04]  /*2620*/  SHF.L.U32 R15, R13, 0x1f, RZ ;  /* 0x0000001f0d0f7819 */ /* 0x000fe800000006ff */
[----:B-1----:R-:W1:Y:S02]  /*2630*/  SYNCS.PHASECHK.TRANS64.TRYWAIT P1, [R7+URZ+0x20], R15 ;  /* 0x0000200f070075a7 */ /* 0x002e6400080211ff */
[----:B-1----:R-:W-:Y:S05]  /*2640*/  @!P1 BRA `(.L_x_47) ;  /* 0x0000002400d89947 */ /* 0x002fea0003800000 */
.L_x_96:
[----:B------:R-:W-:Y:S05]  /*2650*/  BSYNC B0 ;  /* 0x0000000000007941 */ /* 0x000fea0003800000 */
.L_x_46:
[----:B------:R-:W-:Y:S02]  /*2660*/  R2UR UR13, R9 ;  /* 0x00000000090d72ca */ /* 0x000fe400000e0000 */
[----:B------:R-:W-:Y:S11]  /*2670*/  ELECT P1, URZ, PT ;  /* 0x0000000000ff782f */ /* 0x000ff60003820000 */
[----:B------:R-:W-:Y:S02]  /*2680*/  @!UPT UIADD3 URZ, UPT, UPT, URZ, URZ, URZ ;  /* 0x000000fffffff290 */ /* 0x000fe4000fffe0ff */
[----:B------:R-:W-:Y:S01]  /*2690*/  @P1 R2UR.BROADCAST UR8, R10 ;  /* 0x000000000a0812ca */ /* 0x000fe200008e0000 */
[----:B------:R-:W-:Y:S01]  /*26a0*/  IMAD.MOV.U32 R4, RZ, RZ, RZ ;  /* 0x000000ffff047224 */ /* 0x000fe200078e00ff */
[----:B------:R-:W-:Y:S01]  /*26b0*/  PLOP3.LUT P2, PT, P0, PT, PT, 0x80, 0x8 ;  /* 0x000000000008781c */ /* 0x000fe2000074f070 */
[C---:B------:R-:W-:Y:S01]  /*26c0*/  IMAD R14, R11.reuse, 0x200, R12 ;  /* 0x000002000b0e7824 */ /* 0x040fe200078e020c */
[----:B------:R-:W-:Y:S01]  /*26d0*/  PLOP3.LUT P0, PT, PT, PT, PT, 0x8, 0x80 ;  /* 0x000000000080781c */ /* 0x000fe20003f0e170 */
[----:B------:R-:W-:Y:S01]  /*26e0*/  UMOV UR12, URZ ;  /* 0x000000ff000c7c82 */ /* 0x000fe20008000000 */
[----:B------:R-:W-:Y:S02]  /*26f0*/  VIADD R11, R11, 0x1 ;  /* 0x000000010b0b7836 */ /* 0x000fe40000000000 */
[----:B------:R-:W-:Y:S02]  /*2700*/  @P1 R2UR.BROADCAST UR30, R14 ;  /* 0x000000000e1e12ca */ /* 0x000fe400008e0000 */
[----:B------:R-:W-:Y:S01]  /*2710*/  @P1 R2UR UR9, R4 ;  /* 0x00000000040912ca */ /* 0x000fe200000e0000 */
[----:B-1----:R-:W-:Y:S02]  /*2720*/  @P1 IMAD.MOV.U32 R15, RZ, RZ, -0x7fffbfe0 ;  /* 0x80004020ff0f1424 */ /* 0x002fe400078e00ff */
[----:B------:R-:W-:Y:S03]  /*2730*/  IMAD.MOV.U32 R4, RZ, RZ, 0x8 ;  /* 0x00000008ff047424 */ /* 0x000fe600078e00ff */
[----:B------:R-:W-:Y:S02]  /*2740*/  @P1 R2UR.BROADCAST UR31, R15 ;  /* 0x000000000f1f12ca */ /* 0x000fe400008e0000 */
[----:B------:R-:W-:Y:S11]  /*2750*/  ELECT P1, URZ, PT ;  /* 0x0000000000ff782f */ /* 0x000ff60003820000 */
[----:B------:R-:W-:Y:S02]  /*2760*/  @!UPT UIADD3 URZ, UPT, UPT, URZ, URZ, URZ ;  /* 0x000000fffffff290 */ /* 0x000fe4000fffe0ff */
[----:B------:R-:W-:Y:S01]  /*2770*/  @P1 R2UR.BROADCAST UR10, R10 ;  /* 0x000000000a0a12ca */ /* 0x000fe200008e0000 */
[----:B------:R1:W-:Y:S01]  /*2780*/  UTCQMMA.2CTA tmem[UR9], gdesc[UR30], tmem[UR8], tmem[UR12], idesc[UR13], !UPT ;  /* 0x00ff0c1e090079ea */ /* 0x0003e2000fa00308 */
[----:B------:R-:W-:Y:S01]  /*2790*/  @P1 R2UR UR11, R4 ;  /* 0x00000000040b12ca */ /* 0x000fe200000e0000 */
[----:B------:R-:W-:Y:S02]  /*27a0*/  @P1 VIADD R8, R14, 0x80 ;  /* 0x000000800e081836 */ /* 0x000fe40000000000 */
[----:B------:R-:W-:Y:S02]  /*27b0*/  @P1 IMAD.MOV.U32 R17, RZ, RZ, -0x7fffbfe0 ;  /* 0x80004020ff111424 */ /* 0x000fe400078e00ff */
[----:B------:R-:W-:Y:S02]  /*27c0*/  @P1 IMAD.MOV.U32 R16, RZ, RZ, R8 ;  /* 0x000000ffff101224 */ /* 0x000fe400078e0008 */
[----:B------:R-:W-:Y:S01]  /*27d0*/  IMAD.MOV.U32 R4, RZ, RZ, 0x10 ;  /* 0x00000010ff047424 */ /* 0x000fe200078e00ff */
[----:B------:R-:W-:Y:S02]  /*27e0*/  @P1 R2UR.BROADCAST UR33, R17 ;  /* 0x00000000112112ca */ /* 0x000fe400008e0000 */
[----:B------:R-:W-:Y:S02]  /*27f0*/  @P1 R2UR.BROADCAST UR32, R16 ;  /* 0x00000000102012ca */ /* 0x000fe400008e0000 */
[----:B------:R-:W-:Y:S11]  /*2800*/  ELECT P1, URZ, PT ;  /* 0x0000000000ff782f */ /* 0x000ff60003820000 */
[----:B------:R3:W-:Y:S02]  /*2810*/  UTCQMMA.2CTA tmem[UR11], gdesc[UR32], tmem[UR10], tmem[UR12], idesc[UR13], UPT ;  /* 0x00ff0c200b0079ea */ /* 0x0007e4000ba0030a */
[----:B-1----:R-:W-:Y:S01]  /*2820*/  @P1 R2UR UR9, R4 ;  /* 0x00000000040912ca */ /* 0x002fe200000e0000 */
[----:B------:R-:W-:Y:S01]  /*2830*/  @P1 VIADD R8, R14, 0x100 ;  /* 0x000001000e081836 */ /* 0x000fe20000000000 */
[----:B------:R-:W-:Y:S01]  /*2840*/  @P1 R2UR.BROADCAST UR8, R10 ;  /* 0x000000000a0812ca */ /* 0x000fe200008e0000 */
[----:B------:R-:W-:Y:S02]  /*2850*/  @P1 IMAD.MOV.U32 R17, RZ, RZ, -0x7fffbfe0 ;  /* 0x80004020ff111424 */ /* 0x000fe400078e00ff */
[----:B------:R-:W-:Y:S02]  /*2860*/  @P1 IMAD.MOV.U32 R16, RZ, RZ, R8 ;  /* 0x000000ffff101224 */ /* 0x000fe400078e0008 */
[----:B------:R-:W-:Y:S01]  /*2870*/  IMAD.MOV.U32 R4, RZ, RZ, 0x18 ;  /* 0x00000018ff047424 */ /* 0x000fe200078e00ff */
[----:B------:R-:W-:Y:S02]  /*2880*/  @P1 R2UR.BROADCAST UR31, R17 ;  /* 0x00000000111f12ca */ /* 0x000fe400008e0000 */
[----:B------:R-:W-:Y:S02]  /*2890*/  @P1 R2UR.BROADCAST UR30, R16 ;  /* 0x00000000101e12ca */ /* 0x000fe400008e0000 */
[----:B------:R-:W-:Y:S11]  /*28a0*/  ELECT P1, URZ, PT ;  /* 0x0000000000ff782f */ /* 0x000ff60003820000 */
[----:B------:R-:W-:Y:S02]  /*28b0*/  @!UPT UIADD3 URZ, UPT, UPT, URZ, URZ, URZ ;  /* 0x000000fffffff290 */ /* 0x000fe4000fffe0ff */
[----:B---3--:R-:W-:Y:S01]  /*28c0*/  @P1 R2UR UR11, R4 ;  /* 0x00000000040b12ca */ /* 0x008fe200000e0000 */
[----:B------:R-:W-:Y:S01]  /*28d0*/  UMOV UR32, URZ ;  /* 0x000000ff00207c82 */ /* 0x000fe20008000000 */
[----:B------:R-:W-:Y:S01]  /*28e0*/  @P1 R2UR.BROADCAST UR10, R10 ;  /* 0x000000000a0a12ca */ /* 0x000fe200008e0000 */
[----:B------:R-:W-:Y:S01]  /*28f0*/  UMOV UR33, UR13 ;  /* 0x0000000d00217c82 */ /* 0x000fe20008000000 */
[----:B------:R-:W-:Y:S01]  /*2900*/  @P1 VIADD R14, R14, 0x180 ;  /* 0x000001800e0e1836 */ /* 0x000fe20000000000 */
[----:B------:R1:W-:Y:S01]  /*2910*/  UTCQMMA.2CTA tmem[UR9], gdesc[UR30], tmem[UR8], tmem[UR32], idesc[UR33], UPT ;  /* 0x00ff201e090079ea */ /* 0x0003e2000ba00308 */
[----:B------:R-:W-:Y:S02]  /*2920*/  @P1 IMAD.MOV.U32 R15, RZ, RZ, -0x7fffbfe0 ;  /* 0x80004020ff0f1424 */ /* 0x000fe400078e00ff */
[----:B------:R-:W-:Y:S01]  /*2930*/  IMAD.MOV.U32 R10, RZ, RZ, 0x180 ;  /* 0x00000180ff0a7424 */ /* 0x000fe200078e00ff */
[----:B------:R-:W-:Y:S01]  /*2940*/  @P1 R2UR.BROADCAST UR12, R14 ;  /* 0x000000000e0c12ca */ /* 0x000fe200008e0000 */
[----:B-1----:R-:W-:Y:S01]  /*2950*/  UMOV UR31, UR13 ;  /* 0x0000000d001f7c82 */ /* 0x002fe20008000000 */
[----:B------:R-:W-:Y:S02]  /*2960*/  @P1 R2UR.BROADCAST UR13, R15 ;  /* 0x000000000f0d12ca */ /* 0x000fe400008e0000 */
[----:B------:R-:W-:Y:S01]  /*2970*/  ELECT P1, URZ, PT ;  /* 0x0000000000ff782f */ /* 0x000fe20003820000 */
[----:B------:R-:W-:Y:S01]  /*2980*/  ULOP3.LUT UR9, UR19, 0xffff, URZ, 0xc0, !UPT ;  /* 0x0000ffff13097892 */ /* 0x000fe2000f8ec0ff */
[----:B------:R-:W-:Y:S09]  /*2990*/  UMOV UR30, URZ ;  /* 0x000000ff001e7c82 */ /* 0x000ff20008000000 */
[----:B------:R1:W-:Y:S02]  /*29a0*/  UTCQMMA.2CTA tmem[UR11], gdesc[UR12], tmem[UR10], tmem[UR30], idesc[UR31], UPT ;  /* 0x00ff1e0c0b0079ea */ /* 0x0003e4000ba0030a */
[----:B------:R-:W-:Y:S05]  /*29b0*/  @P1 VIADD R7, R7, 0x40 ;  /* 0x0000004007071836 */ /* 0x000fea0000000000 */
[----:B------:R-:W-:Y:S02]  /*29c0*/  @P1 R2UR.BROADCAST UR8, R7 ;  /* 0x00000000070812ca */ /* 0x000fe400008e0000 */
[C---:B------:R-:W-:Y:S04]  /*29d0*/  ISETP.NE.AND P1, PT, R11.reuse, 0x4, PT ;  /* 0x000000040b00780c */ /* 0x040fe80003f25270 */
[----:B------:R-:W-:Y:S02]  /*29e0*/  SEL R4, RZ, 0x1, P1 ;  /* 0x00000001ff047807 */ /* 0x000fe40000800000 */
[----:B------:R-:W-:Y:S02]  /*29f0*/  SEL R11, R11, RZ, P1 ;  /* 0x000000ff0b0b7207 */ /* 0x000fe40000800000 */
[----:B------:R-:W-:Y:S03]  /*2a00*/  LOP3.LUT R13, R13, R4, RZ, 0x3c, !PT ;  /* 0x000000040d0d7212 */ /* 0x000fe600078e3cff */
[----:B------:R1:W-:Y:S01]  /*2a10*/  UTCBAR.2CTA.MULTICAST [UR8], URZ, UR9 ;  /* 0x000000ff080073e9 */ /* 0x0003e20008200809 */
[----:B------:R-:W-:Y:S05]  /*2a20*/  @P2 BRA `(.L_x_48) ;  /* 0xfffffff800f42947 */ /* 0x000fea000383ffff */
[----:B-1----:R-:W-:Y:S05]  /*2a30*/  BSYNC B1 ;  /* 0x0000000000017941 */ /* 0x002fea0003800000 */
.L_x_45:
[----:B------:R-:W-:Y:S01]  /*2a40*/  R2UR UR9, R6 ;  /* 0x00000000060972ca */ /* 0x000fe200000e0000 */
[----:B------:R-:W-:Y:S01]  /*2a50*/  UMOV UR8, 0x3 ;  /* 0x0000000300087882 */ /* 0x000fe20000000000 */
[----:B------:R-:W-:-:S11]  /*2a60*/  HFMA2 R4, -RZ, RZ, 0, 0 ;  /* 0x00000000ff047431 */ /* 0x000fd600000001ff */
[----:B------:R-:W-:Y:S02]  /*2a70*/  UIADD3 UR10, UPT, UPT, UR9, 0xd0, URZ ;  /* 0x000000d0090a7890 */ /* 0x000fe4000fffe0ff */
[----:B------:R-:W-:-:S07]  /*2a80*/  UIADD3 UR9, UPT, UPT, UR9, 0x90, URZ ;  /* 0x0000009009097890 */ /* 0x000fce000fffe0ff */
[----:B------:R1:W-:Y:S02]  /*2a90*/  UTCBAR.2CTA.MULTICAST [UR10], URZ, UR8 ;  /* 0x000000ff0a0073e9 */ /* 0x0003e40008200808 */
[----:B------:R1:W-:Y:S01]  /*2aa0*/  UTCBAR.2CTA.MULTICAST [UR9], URZ, UR8 ;  /* 0x000000ff090073e9 */ /* 0x0003e20008200808 */
[----:B------:R-:W-:Y:S02]  /*2ab0*/  NOP ;  /* 0x0000000000007918 */ /* 0x000fe40000000000 */
.L_x_35:
[----:B------:R-:W-:Y:S01]  /*2ac0*/  UISETP.NE.AND UP0, UPT, UR6, URZ, UPT ;  /* 0x000000ff0600728c */ /* 0x000fe2000bf05270 */
[----:B------:R-:W-:-:S08]  /*2ad0*/  PLOP3.LUT P4, PT, PT, PT, PT, 0x8, 0x80 ;  /* 0x000000000080781c */ /* 0x000fd00003f8e170 */
[----:B------:R-:W-:Y:S05]  /*2ae0*/  BRA.U UP0, `(.L_x_34) ;  /* 0x0000000100247547 */ /* 0x000fea000b800000 */
[----:B-1----:R-:W1:Y:S01]  /*2af0*/  S2UR UR8, SR_CgaCtaId ;  /* 0x00000000000879c3 */ /* 0x002e620000008800 */
[----:B0--345:R-:W-:Y:S01]  /*2b00*/  MOV R6, 0x400 ;  /* 0x0000040000067802 */ /* 0x039fe20000000f00 */
[----:B------:R-:W-:Y:S02]  /*2b10*/  IMAD.U32 R8, R4, -0x80000000, RZ ;  /* 0x8000000004087824 */ /* 0x000fe400078e00ff */
[----:B-1----:R-:W-:-:S05]  /*2b20*/  IMAD.U32 R3, RZ, RZ, UR8 ;  /* 0x00000008ff037e24 */ /* 0x002fca000f8e00ff */
[----:B------:R-:W-:-:S04]  /*2b30*/  LEA R6, R3, R6, 0x18 ;  /* 0x0000000603067211 */ /* 0x000fc800078ec0ff */
[----:B------:R-:W0:Y:S02]  /*2b40*/  SYNCS.PHASECHK.TRANS64.TRYWAIT P0, [R6+URZ+0x70], RZ ;  /* 0x000070ff060075a7 */ /* 0x000e2400080011ff */
[----:B0-----:R-:W-:Y:S05]  /*2b50*/  @!P0 BRA `(.L_x_49) ;  /* 0x0000002000ac8947 */ /* 0x001fea0003800000 */
.L_x_97:
[----:B------:R-:W1:Y:S02]  /*2b60*/  SYNCS.PHASECHK.TRANS64.TRYWAIT P0, [R6+URZ+0xd8], R8 ;  /* 0x0000d808060075a7 */ /* 0x000e6400080011ff */
[----:B-1----:R-:W-:Y:S05]  /*2b70*/  @!P0 BRA `(.L_x_50) ;  /* 0x0000002000b88947 */ /* 0x002fea0003800000 */
.L_x_34:
[----:B------:R-:W-:Y:S01]  /*2b80*/  ISETP.GT.U32.AND P0, PT, R2, 0x3, PT ;  /* 0x000000030200780c */ /* 0x000fe20003f04070 */
[----:B------:R-:W-:-:S05]  /*2b90*/  IMAD.SHL.U32 R4, R5, 0x4, RZ ;  /* 0x0000000405047824 */ /* 0x000fca00078e00ff */
[----:B------:R-:W-:-:S07]  /*2ba0*/  LOP3.LUT R4, R4, 0x1fc, RZ, 0xc0, !PT ;  /* 0x000001fc04047812 */ /* 0x000fce00078ec0ff */
[----:B------:R-:W-:Y:S05]  /*2bb0*/  @P0 BRA `(.L_x_51) ;  /* 0x0000000400480947 */ /* 0x000fea0003800000 */
.L_x_52:
[----:B------:R-:W-:-:S08]  /*2bc0*/  NOP ;  /* 0x0000000000007918 */ /* 0x000fd00000000000 */
[----:B------:R-:W1:Y:S02]  /*2bd0*/  USETMAXREG.TRY_ALLOC.CTAPOOL UP0, 0x100 ;  /* 0x00000100000079c8 */ /* 0x000e640008000600 */
[----:B-1----:R-:W-:-:S13]  /*2be0*/  PLOP3.LUT P0, PT, PT, PT, UP0, 0x80, 0x8 ;  /* 0x000000000008781c */ /* 0x002fda0003f0f008 */
[----:B------:R-:W-:Y:S05]  /*2bf0*/  @!P0 BRA `(.L_x_52) ;  /* 0xfffffffc00f08947 */ /* 0x000fea000383ffff */
[----:B------:R-:W-:Y:S05]  /*2c00*/  @!P4 BRA `(.L_x_53) ;  /* 0x00000004000cc947 */ /* 0x000fea0003800000 */
[----:B0--345:R-:W0:Y:S01]  /*2c10*/  S2R R6, SR_CgaCtaId ;  /* 0x0000000000067919 */ /* 0x039e220000008800 */
[----:B------:R-:W-:Y:S01]  /*2c20*/  MOV R3, 0x400 ;  /* 0x0000040000037802 */ /* 0x000fe20000000f00 */
[----:B------:R-:W-:Y:S01]  /*2c30*/  IMAD.MOV.U32 R7, RZ, RZ, -0x80000000 ;  /* 0x80000000ff077424 */ /* 0x000fe200078e00ff */
[----:B------:R-:W1:Y:S01]  /*2c40*/  LDCU UR8, c[0x0][0x440] ;  /* 0x00008800ff0877ac */ /* 0x000e620008000800 */
[----:B------:R-:W3:Y:S01]  /*2c50*/  S2R R10, SR_CTAID.X ;  /* 0x00000000000a7919 */ /* 0x000ee20000002500 */
[----:B0-----:R-:W-:Y:S01]  /*2c60*/  LEA R6, R6, R3, 0x18 ;  /* 0x0000000306067211 */ /* 0x001fe200078ec0ff */
[----:B------:R-:W-:-:S03]  /*2c70*/  IMAD.MOV.U32 R3, RZ, RZ, 0x1 ;  /* 0x00000001ff037424 */ /* 0x000fc600078e00ff */
[----:B------:R-:W0:Y:S01]  /*2c80*/  SYNCS.PHASECHK.TRANS64.TRYWAIT P1, [R6+URZ+0xc8], R7 ;  /* 0x0000c807060075a7 */ /* 0x000e2200080211ff */
[----:B---3--:R-:W-:-:S05]  /*2c90*/  IMAD R10, R10, 0x80, R5 ;  /* 0x000000800a0a7824 */ /* 0x008fca00078e0205 */
[----:B-1----:R-:W-:Y:S01]  /*2ca0*/  ISETP.GE.AND P0, PT, R10, UR8, PT ;  /* 0x000000080a007c0c */ /* 0x002fe2000bf06270 */
[----:B0-----:R-:W-:-:S12]  /*2cb0*/  @!P1 BRA `(.L_x_54) ;  /* 0x0000002000809947 */ /* 0x001fd80003800000 */
.L_x_99:
[----:B------:R1:W-:Y:S01]  /*2cc0*/  STS [R4+UR5+0x18000], RZ ;  /* 0x018000ff04007988 */ /* 0x0003e20008000805 */
[----:B------:R-:W-:Y:S01]  /*2cd0*/  BSSY.RECONVERGENT B0, `(.L_x_53) ;  /* 0x0000036000007945 */ /* 0x000fe20003800200 */
[----:B------:R3:W-:Y:S06]  /*2ce0*/  MEMBAR.ALL.CTA ;  /* 0x0000000000007992 */ /* 0x0007ec0000008000 */
[----:B---3--:R-:W3:Y:S02]  /*2cf0*/  FENCE.VIEW.ASYNC.S ;  /* 0x00000000000073c6 */ /* 0x008ee40000000000 */
[----:B---3--:R1:W-:Y:S01]  /*2d00*/  SYNCS.ARRIVE.TRANS64.ART0 RZ, [R6+URZ+0xc0], R3 ;  /* 0x0000c00306ff79a7 */ /* 0x0083e200085000ff */
[----:B------:R-:W-:Y:S05]  /*2d10*/  @P0 BRA `(.L_x_55) ;  /* 0x0000000000c40947 */ /* 0x000fea0003800000 */
[----:B-1----:R-:W1:Y:S01]  /*2d20*/  LDC R3, c[0x0][0x630] ;  /* 0x00018c00ff037b82 */ /* 0x002e620000000800 */
[----:B0-----:R-:W0:Y:S01]  /*2d30*/  S2R R6, SR_CTAID.Y ;  /* 0x0000000000067919 */ /* 0x001e220000002600 */
[----:B------:R-:W3:Y:S01]  /*2d40*/  LDCU.128 UR8, c[0x0][0x640] ;  /* 0x0000c800ff0877ac */ /* 0x000ee20008000c00 */
[----:B------:R-:W-:Y:S01]  /*2d50*/  SHF.R.S32.HI R11, RZ, 0x1f, R10 ;  /* 0x0000001fff0b7819 */ /* 0x000fe2000001140a */
[----:B------:R-:W4:Y:S04]  /*2d60*/  LDCU.64 UR12, c[0x0][0x620] ;  /* 0x0000c400ff0c77ac */ /* 0x000f280008000a00 */
[----:B------:R-:W5:Y:S01]  /*2d70*/  LDC.64 R14, c[0x0][0x358] ;  /* 0x0000d600ff0e7b82 */ /* 0x000f620000000a00 */
[----:B-1----:R-:W-:-:S04]  /*2d80*/  IABS R8, R3 ;  /* 0x0000000300087213 */ /* 0x002fc80000000000 */
[----:B------:R-:W1:Y:S01]  /*2d90*/  I2F.RP R9, R8 ;  /* 0x0000000800097306 */ /* 0x000e620000209400 */
[----:B0-----:R-:W-:-:S07]  /*2da0*/  IABS R6, R6 ;  /* 0x0000000600067213 */ /* 0x001fce0000000000 */
[----:B-1----:R-:W0:Y:S02]  /*2db0*/  MUFU.RCP R12, R9 ;  /* 0x00000009000c7308 */ /* 0x002e240000001000 */
[----:B0-----:R-:W-:-:S06]  /*2dc0*/  VIADD R12, R12, 0xffffffe ;  /* 0x0ffffffe0c0c7836 */ /* 0x001fcc0000000000 */
[----:B------:R-:W0:Y:S02]  /*2dd0*/  F2I.FTZ.U32.TRUNC.NTZ R13, R12 ;  /* 0x0000000c000d7305 */ /* 0x000e24000021f000 */
[----:B0-----:R-:W-:Y:S01]  /*2de0*/  IADD3 R7, PT, PT, RZ, -R13, RZ ;  /* 0x8000000dff077210 */ /* 0x001fe20007ffe0ff */
[----:B------:R-:W-:-:S04]  /*2df0*/  IMAD.MOV.U32 R12, RZ, RZ, RZ ;  /* 0x000000ffff0c7224 */ /* 0x000fc800078e00ff */
[----:B------:R-:W-:-:S04]  /*2e00*/  IMAD R7, R7, R8, RZ ;  /* 0x0000000807077224 */ /* 0x000fc800078e02ff */
[----:B------:R-:W-:-:S06]  /*2e10*/  IMAD.HI.U32 R7, R13, R7, R12 ;  /* 0x000000070d077227 */ /* 0x000fcc00078e000c */
[----:B------:R-:W-:-:S05]  /*2e20*/  IMAD.HI.U32 R9, R7, R6, RZ ;  /* 0x0000000607097227 */ /* 0x000fca00078e00ff */
[----:B------:R-:W-:-:S05]  /*2e30*/  IADD3 R7, PT, PT, -R9, RZ, RZ ;  /* 0x000000ff09077210 */ /* 0x000fca0007ffe1ff */
[----:B------:R-:W-:-:S05]  /*2e40*/  IMAD R7, R8, R7, R6 ;  /* 0x0000000708077224 */ /* 0x000fca00078e0206 */
[----:B------:R-:W-:-:S13]  /*2e50*/  ISETP.GT.U32.AND P1, PT, R8, R7, PT ;  /* 0x000000070800720c */ /* 0x000fda0003f24070 */
[----:B------:R-:W-:Y:S01]  /*2e60*/  @!P1 IMAD.IADD R7, R7, 0x1, -R8 ;  /* 0x0000000107079824 */ /* 0x000fe200078e0a08 */
[----:B------:R-:W-:Y:S02]  /*2e70*/  @!P1 IADD3 R9, PT, PT, R9, 0x1, RZ ;  /* 0x0000000109099810 */ /* 0x000fe40007ffe0ff */
[----:B------:R-:W-:Y:S02]  /*2e80*/  ISETP.NE.AND P1, PT, R3, RZ, PT ;  /* 0x000000ff0300720c */ /* 0x000fe40003f25270 */
[----:B------:R-:W-:Y:S02]  /*2e90*/  ISETP.GE.U32.AND P2, PT, R7, R8, PT ;  /* 0x000000080700720c */ /* 0x000fe40003f46070 */
[----:B------:R-:W0:Y:S01]  /*2ea0*/  LDC.64 R6, c[0x0][0x650] ;  /* 0x00019400ff067b82 */ /* 0x000e220000000a00 */
[----:B------:R-:W-:-:S04]  /*2eb0*/  LOP3.LUT R8, R3, UR4, RZ, 0x3c, !PT ;  /* 0x0000000403087c12 */ /* 0x000fc8000f8e3cff */
[----:B------:R-:W-:-:S06]  /*2ec0*/  ISETP.GE.AND P0, PT, R8, RZ, PT ;  /* 0x000000ff0800720c */ /* 0x000fcc0003f06270 */
[----:B------:R-:W-:-:S07]  /*2ed0*/  @P2 VIADD R9, R9, 0x1 ;  /* 0x0000000109092836 */ /* 0x000fce0000000000 */
[----:B------:R-:W-:Y:S02]  /*2ee0*/  @!P0 IADD3 R9, PT, PT, -R9, RZ, RZ ;  /* 0x000000ff09098210 */ /* 0x000fe40007ffe1ff */
[----:B------:R-:W-:-:S04]  /*2ef0*/  @!P1 LOP3.LUT R9, RZ, R3, RZ, 0x33, !PT ;  /* 0x00000003ff099212 */ /* 0x000fc800078e33ff */
[----:B------:R-:W-:Y:S01]  /*2f00*/  SHF.R.S32.HI R8, RZ, 0x1f, R9 ;  /* 0x0000001fff087819 */ /* 0x000fe20000011409 */
[----:B0-----:R-:W-:Y:S02]  /*2f10*/  IMAD.WIDE.U32 R10, R6, UR14, R10 ;  /* 0x0000000e060a7c25 */ /* 0x001fe4000f8e000a */
[----:B------:R-:W0:Y:S02]  /*2f20*/  LDC R6, c[0x0][0x65c] ;  /* 0x00019700ff067b82 */ /* 0x000e240000000800 */
[----:B------:R-:W-:Y:S02]  /*2f30*/  IMAD R11, R7, UR14, R11 ;  /* 0x0000000e070b7c24 */ /* 0x000fe4000f8e020b */
[----:B---3--:R-:W-:Y:S02]  /*2f40*/  IMAD R8, R8, UR10, RZ ;  /* 0x0000000a08087c24 */ /* 0x008fe4000f8e02ff */
[----:B------:R-:W-:Y:S01]  /*2f50*/  IMAD.WIDE.U32 R10, R9, UR10, R10 ;  /* 0x0000000a090a7c25 */ /* 0x000fe2000f8e000a */
[----:B-----5:R-:W-:-:S03]  /*2f60*/  R2UR UR10, R14 ;  /* 0x000000000e0a72ca */ /* 0x020fc600000e0000 */
[----:B------:R-:W-:Y:S01]  /*2f70*/  IMAD R7, R9, UR11, R8 ;  /* 0x0000000b09077c24 */ /* 0x000fe2000f8e0208 */
[----:B------:R-:W-:Y:S01]  /*2f80*/  R2UR UR11, R15 ;  /* 0x000000000f0b72ca */ /* 0x000fe200000e0000 */
[----:B------:R-:W-:-:S03]  /*2f90*/  IMAD.MOV R8, RZ, RZ, -R9 ;  /* 0x000000ffff087224 */ /* 0x000fc600078e0a09 */
[----:B------:R-:W-:Y:S01]  /*2fa0*/  IADD3 R11, PT, PT, R11, R7, RZ ;  /* 0x000000070b0b7210 */ /* 0x000fe20007ffe0ff */
[----:B------:R-:W-:Y:S02]  /*2fb0*/  IMAD R8, R3, R8, UR4 ;  /* 0x0000000403087e24 */ /* 0x000fe4000f8e0208 */
[----:B------:R-:W-:Y:S02]  /*2fc0*/  IMAD.MOV.U32 R3, RZ, RZ, 0x7f800000 ;  /* 0x7f800000ff037424 */ /* 0x000fe400078e00ff */
[----:B------:R-:W-:-:S04]  /*2fd0*/  IMAD.WIDE.U32 R10, R8, UR8, R10 ;  /* 0x00000008080a7c25 */ /* 0x000fc8000f8e000a */
[----:B------:R-:W-:Y:S01]  /*2fe0*/  IMAD R8, R8, UR9, R11 ;  /* 0x0000000908087c24 */ /* 0x000fe2000f8e020b */
[----:B----4-:R-:W-:Y:S01]  /*2ff0*/  LEA R12, P0, R10, UR12, 0x2 ;  /* 0x0000000c0a0c7c11 */ /* 0x010fe2000f8010ff */
[----:B0-----:R-:W-:-:S03]  /*3000*/  FFMA R3, -R6, R3, -INF ;  /* 0xff80000006037423 */ /* 0x001fc60000000103 */
[----:B------:R-:W-:-:S05]  /*3010*/  LEA.HI.X R13, R10, UR13, R8, 0x2, P0 ;  /* 0x0000000d0a0d7c11 */ /* 0x000fca00080f1408 */
[----:B------:R3:W-:Y:S04]  /*3020*/  STG.E desc[UR10][R12.64], R3 ;  /* 0x000000030c007986 */ /* 0x0007e8000c10190a */
.L_x_55:
[----:B------:R-:W-:Y:S05]  /*3030*/  BSYNC.RECONVERGENT B0 ;  /* 0x0000000000007941 */ /* 0x000fea0003800200 */
.L_x_53:
[----:B------:R-:W1:Y:S01]  /*3040*/  S2UR UR8, SR_CgaCtaId ;  /* 0x00000000000879c3 */ /* 0x000e620000008800 */
[----:B------:R-:W-:Y:S01]  /*3050*/  MOV R8, 0x400 ;  /* 0x0000040000087802 */ /* 0x000fe20000000f00 */
[----:B01-345:R-:W-:Y:S02]  /*3060*/  IMAD.MOV.U32 R6, RZ, RZ, -0x80000000 ;  /* 0x80000000ff067424 */ /* 0x03bfe400078e00ff */
[----:B------:R-:W-:-:S05]  /*3070*/  IMAD.U32 R3, RZ, RZ, UR8 ;  /* 0x00000008ff037e24 */ /* 0x000fca000f8e00ff */
[----:B------:R-:W-:-:S04]  /*3080*/  LEA R7, R3, R8, 0x18 ;  /* 0x0000000803077211 */ /* 0x000fc800078ec0ff */
[----:B------:R-:W0:Y:S02]  /*3090*/  SYNCS.PHASECHK.TRANS64.TRYWAIT P0, [R7+URZ+0x98], R6 ;  /* 0x00009806070075a7 */ /* 0x000e2400080011ff */
[----:B0-----:R-:W-:Y:S05]  /*30a0*/  @!P0 BRA `(.L_x_56) ;  /* 0x0000001c00a08947 */ /* 0x001fea0003800000 */
.L_x_100:
[----:B------:R-:W1:Y:S01]  /*30b0*/  SYNCS.PHASECHK.TRANS64.TRYWAIT P0, [R7+URZ+0xb8], R6 ;  /* 0x0000b806070075a7 */ /* 0x000e6200080011ff */
[----:B------:R-:W-:Y:S01]  /*30c0*/  PLOP3.LUT P4, PT, PT, PT, PT, 0x8, 0x80 ;  /* 0x000000000080781c */ /* 0x000fe20003f8e170 */
[----:B-1----:R-:W-:-:S12]  /*30d0*/  @!P0 BRA `(.L_x_57) ;  /* 0x0000001c00b08947 */ /* 0x002fd80003800000 */
.L_x_51:
[----:B01-345:R-:W-:-:S04]  /*30e0*/  LOP3.LUT R6, R2, 0xfffffffc, RZ, 0xc0, !PT ;  /* 0xfffffffc02067812 */ /* 0x03bfc800078ec0ff */
[----:B------:R-:W-:-:S13]  /*30f0*/  ISETP.NE.AND P0, PT, R6, 0x4, PT ;  /* 0x000000040600780c */ /* 0x000fda0003f05270 */
[----:B------:R-:W-:Y:S05]  /*3100*/  @P0 BRA `(.L_x_58) ;  /* 0x0000001000ac0947 */ /* 0x000fea0003800000 */
[----:B------:R-:W-:-:S08]  /*3110*/  NOP ;  /* 0x0000000000007918 */ /* 0x000fd00000000000 */
[----:B------:R-:W0:-:S00]  /*3120*/  USETMAXREG.DEALLOC.CTAPOOL 0xa0 ;  /* 0x000000a0000079c8 */ /* 0x000e0000080e0500 */
[----:B0-----:R-:W-:Y:S05]  /*3130*/  @!P4 BRA `(.L_x_58) ;  /* 0x0000001000a0c947 */ /* 0x001fea0003800000 */
[----:B------:R-:W0:Y:S01]  /*3140*/  S2R R3, SR_CgaCtaId ;  /* 0x0000000000037919 */ /* 0x000e220000008800 */
[----:B------:R-:W-:Y:S01]  /*3150*/  MOV R6, 0x400 ;  /* 0x0000040000067802 */ /* 0x000fe20000000f00 */
[----:B------:R-:W-:-:S03]  /*3160*/  IMAD.MOV.U32 R7, RZ, RZ, 0x1 ;  /* 0x00000001ff077424 */ /* 0x000fc600078e00ff */
[----:B0-----:R-:W-:-:S04]  /*3170*/  LEA R6, R3, R6, 0x18 ;  /* 0x0000000603067211 */ /* 0x001fc800078ec0ff */
[----:B------:R-:W0:Y:S02]  /*3180*/  SYNCS.PHASECHK.TRANS64.TRYWAIT P0, [R6+URZ+0xa0], RZ ;  /* 0x0000a0ff060075a7 */ /* 0x000e2400080011ff */
[----:B0-----:R-:W-:Y:S05]  /*3190*/  @!P0 BRA `(.L_x_59) ;  /* 0x0000001c009c8947 */ /* 0x001fea0003800000 */
.L_x_101:
[----:B------:R1:W-:Y:S01]  /*31a0*/  SYNCS.ARRIVE.TRANS64.ART0 RZ, [R6+URZ+0xb0], R7 ;  /* 0x0000b00706ff79a7 */ /* 0x0003e200085000ff */
[----:B------:R-:W3:Y:S02]  /*31b0*/  SYNCS.PHASECHK.TRANS64.TRYWAIT P0, [R6+URZ+0xc0], RZ ;  /* 0x0000c0ff060075a7 */ /* 0x000ee400080011ff */
[----:B-1-3--:R-:W-:Y:S05]  /*31c0*/  @!P0 BRA `(.L_x_60) ;  /* 0x0000001c00a48947 */ /* 0x00afea0003800000 */
.L_x_102:
[----:B------:R-:W3:Y:S01]  /*31d0*/  LDS R9, [R4+UR5+0x18000] ;  /* 0x0180000504097984 */ /* 0x000ee20008000800 */
[----:B------:R-:W4:Y:S01]  /*31e0*/  LDCU UR8, c[0x0][0x660] ;  /* 0x0000cc00ff0877ac */ /* 0x000f220008000800 */
[C---:B------:R-:W-:Y:S01]  /*31f0*/  SHF.L.U32 R82, R5.reuse, 0x10, RZ ;  /* 0x0000001005527819 */ /* 0x040fe200000006ff */
[----:B------:R-:W-:Y:S01]  /*3200*/  BSSY.RECONVERGENT B2, `(.L_x_61) ;  /* 0x0000014000027945 */ /* 0x000fe20003800200 */
[----:B------:R5:W-:Y:S06]  /*3210*/  MEMBAR.ALL.CTA ;  /* 0x0000000000007992 */ /* 0x000bec0000008000 */
[----:B-----5:R-:W5:Y:S01]  /*3220*/  FENCE.VIEW.ASYNC.S ;  /* 0x00000000000073c6 */ /* 0x020f620000000000 */
[----:B------:R-:W-:Y:S01]  /*3230*/  HFMA2 R77, -RZ, RZ, 0, 0 ;  /* 0x00000000ff4d7431 */ /* 0x000fe200000001ff */
[----:B------:R-:W-:Y:S01]  /*3240*/  LOP3.LUT R83, R5, 0x7f, RZ, 0xc0, !PT ;  /* 0x0000007f05537812 */ /* 0x000fe200078ec0ff */
[----:B------:R-:W0:Y:S01]  /*3250*/  S2R R88, SR_CTAID.X ;  /* 0x0000000000587919 */ /* 0x000e220000002500 */
[----:B------:R-:W-:Y:S01]  /*3260*/  LOP3.LUT R82, R82, 0x600000, RZ, 0xc0, !PT ;  /* 0x0060000052527812 */ /* 0x000fe200078ec0ff */
[----:B-----5:R5:W-:Y:S01]  /*3270*/  SYNCS.ARRIVE.TRANS64.ART0 RZ, [R6+URZ+0xc8], R7 ;  /* 0x0000c80706ff79a7 */ /* 0x020be200085000ff */
[----:B---3--:R-:W3:Y:S01]  /*3280*/  MUFU.RCP R10, R9 ;  /* 0x00000009000a7308 */ /* 0x008ee20000001000 */
[----:B0-----:R-:W-:-:S04]  /*3290*/  IMAD.WIDE.U32 R88, R88, 0x80, RZ ;  /* 0x0000008058587825 */ /* 0x001fc800078e00ff */
[----:B---3--:R-:W-:-:S04]  /*32a0*/  FFMA R8, -R9, R10, 1 ;  /* 0x3f80000009087423 */ /* 0x008fc8000000010a */
[----:B------:R-:W-:Y:S01]  /*32b0*/  FFMA R8, R10, R8, R10 ;  /* 0x000000080a087223 */ /* 0x000fe2000000000a */
[----:B----4-:R-:W-:-:S03]  /*32c0*/  MOV R10, UR8 ;  /* 0x00000008000a7c02 */ /* 0x010fc60008000f00 */
[----:B-----5:R-:W-:Y:S01]  /*32d0*/  FFMA R7, R8, UR8, RZ ;  /* 0x0000000808077c23 */ /* 0x020fe200080000ff */
[----:B------:R-:W0:Y:S03]  /*32e0*/  FCHK P0, R10, R9 ;  /* 0x000000090a007302 */ /* 0x000e260000000000 */
[----:B------:R-:W-:-:S04]  /*32f0*/  FFMA R84, -R9, R7, UR8 ;  /* 0x0000000809547e23 */ /* 0x000fc80008000107 */
[----:B------:R-:W-:Y:S01]  /*3300*/  FFMA R84, R8, R84, R7 ;  /* 0x0000005408547223 */ /* 0x000fe20000000007 */
[----:B0-----:R-:W-:Y:S06]  /*3310*/  @!P0 BRA `(.L_x_62) ;  /* 0x0000000000088947 */ /* 0x001fec0003800000 */
[----:B------:R-:W-:Y:S02]  /*3320*/  MOV R8, 0x3340 ;  /* 0x0000334000087802 */ /* 0x000fe40000000f00 */
[----:B-12---:R-:W-:Y:S05]  /*3330*/  CALL.REL.NOINC `($__internal_3_$__cuda_sm3x_div_rn_noftz_f32_slowpath) ;  /* 0x0000001c00a87944 */ /* 0x006fea0003c00000 */
.L_x_62:
[----:B------:R-:W-:Y:S05]  /*3340*/  BSYNC.RECONVERGENT B2 ;  /* 0x0000000000027941 */ /* 0x000fea0003800200 */
.L_x_61:
[----:B------:R-:W0:Y:S01]  /*3350*/  LDC R4, c[0x0][0x5f4] ;  /* 0x00017d00ff047b82 */ /* 0x000e220000000800 */
[----:B------:R-:W3:Y:S01]  /*3360*/  S2R R7, SR_CTAID.Y ;  /* 0x0000000000077919 */ /* 0x000ee20000002600 */
[----:B------:R-:W-:Y:S01]  /*3370*/  IMAD.MOV.U32 R10, RZ, RZ, RZ ;  /* 0x000000ffff0a7224 */ /* 0x000fe200078e00ff */
[----:B------:R-:W4:Y:S01]  /*3380*/  SYNCS.PHASECHK.TRANS64.TRYWAIT P0, [R6+URZ+0xd0], RZ ;  /* 0x0000d0ff060075a7 */ /* 0x000f2200080011ff */
[----:B0-----:R-:W-:-:S04]  /*3390*/  IABS R9, R4 ;  /* 0x0000000400097213 */ /* 0x001fc80000000000 */
[----:B------:R-:W0:Y:S01]  /*33a0*/  I2F.RP R12, R9 ;  /* 0x00000009000c7306 */ /* 0x000e220000209400 */
[----:B---3--:R-:W-:-:S07]  /*33b0*/  IABS R7, R7 ;  /* 0x0000000700077213 */ /* 0x008fce0000000000 */
[----:B0-----:R-:W0:Y:S02]  /*33c0*/  MUFU.RCP R11, R12 ;  /* 0x0000000c000b7308 */ /* 0x001e240000001000 */
[----:B0-----:R-:W-:-:S06]  /*33d0*/  VIADD R11, R11, 0xffffffe ;  /* 0x0ffffffe0b0b7836 */ /* 0x001fcc0000000000 */
[----:B------:R-:W0:Y:S02]  /*33e0*/  F2I.FTZ.U32.TRUNC.NTZ R11, R11 ;  /* 0x0000000b000b7305 */ /* 0x000e24000021f000 */
[----:B0-----:R-:W-:-:S05]  /*33f0*/  IADD3 R8, PT, PT, RZ, -R11, RZ ;  /* 0x8000000bff087210 */ /* 0x001fca0007ffe0ff */
[----:B------:R-:W-:-:S04]  /*3400*/  IMAD R8, R8, R9, RZ ;  /* 0x0000000908087224 */ /* 0x000fc800078e02ff */
[----:B------:R-:W-:-:S06]  /*3410*/  IMAD.HI.U32 R8, R11, R8, R10 ;  /* 0x000000080b087227 */ /* 0x000fcc00078e000a */
[----:B------:R-:W-:-:S05]  /*3420*/  IMAD.HI.U32 R8, R8, R7, RZ ;  /* 0x0000000708087227 */ /* 0x000fca00078e00ff */
[----:B------:R-:W-:-:S05]  /*3430*/  IADD3 R10, PT, PT, -R8, RZ, RZ ;  /* 0x000000ff080a7210 */ /* 0x000fca0007ffe1ff */
[----:B------:R-:W-:Y:S01]  /*3440*/  IMAD R10, R9, R10, R7 ;  /* 0x0000000a090a7224 */ /* 0x000fe200078e0207 */
[----:B------:R-:W-:-:S04]  /*3450*/  LOP3.LUT R7, R4, UR4, RZ, 0x3c, !PT ;  /* 0x0000000404077c12 */ /* 0x000fc8000f8e3cff */
[----:B------:R-:W-:-:S13]  /*3460*/  ISETP.GT.U32.AND P1, PT, R9, R10, PT ;  /* 0x0000000a0900720c */ /* 0x000fda0003f24070 */
[----:B------:R-:W-:-:S05]  /*3470*/  @!P1 IMAD.IADD R10, R10, 0x1, -R9 ;  /* 0x000000010a0a9824 */ /* 0x000fca00078e0a09 */
[----:B------:R-:W-:Y:S01]  /*3480*/  ISETP.GE.U32.AND P2, PT, R10, R9, PT ;  /* 0x000000090a00720c */ /* 0x000fe20003f46070 */
[----:B----4-:R-:W-:-:S12]  /*3490*/  @!P0 BRA `(.L_x_63) ;  /* 0x0000001c00048947 */ /* 0x010fd80003800000 */
.L_x_103:
[----:B------:R-:W3:Y:S01]  /*34a0*/  LDCU.64 UR8, c[0x0][0x618] ;  /* 0x0000c300ff0877ac */ /* 0x000ee20008000a00 */
[----:B------:R-:W-:Y:S01]  /*34b0*/  ISETP.GE.AND P0, PT, R7, RZ, PT ;  /* 0x000000ff0700720c */ /* 0x000fe20003f06270 */
[----:B------:R-:W-:Y:S01]  /*34c0*/  @!P1 VIADD R8, R8, 0x1 ;  /* 0x0000000108089836 */ /* 0x000fe20000000000 */
[----:B01----:R-:W0:Y:S01]  /*34d0*/  LDC.64 R6, c[0x0][0x610] ;  /* 0x00018400ff067b82 */ /* 0x003e220000000a00 */
[----:B------:R-:W-:Y:S01]  /*34e0*/  ISETP.NE.AND P1, PT, R4, RZ, PT ;  /* 0x000000ff0400720c */ /* 0x000fe20003f25270 */
[----:B------:R-:W1:Y:S01]  /*34f0*/  S2R R10, SR_CTAID.X ;  /* 0x00000000000a7919 */ /* 0x000e620000002500 */
[----:B------:R-:W4:Y:S01]  /*3500*/  LDCU UR10, c[0x0][0x440] ;  /* 0x00008800ff0a77ac */ /* 0x000f220008000800 */
[----:B------:R-:W-:Y:S01]  /*3510*/  @P2 IADD3 R8, PT, PT, R8, 0x1, RZ ;  /* 0x0000000108082810 */ /* 0x000fe20007ffe0ff */
[----:B------:R-:W-:Y:S01]  /*3520*/  BSSY.RECONVERGENT B0, `(.L_x_64) ;  /* 0x00000d9000007945 */ /* 0x000fe20003800200 */
[----:B------:R-:W-:Y:S02]  /*3530*/  PLOP3.LUT P2, PT, PT, PT, PT, 0x80, 0x8 ;  /* 0x000000000008781c */ /* 0x000fe40003f4f070 */
[----:B------:R-:W-:Y:S01]  /*3540*/  LOP3.LUT R82, R82, 0x100, RZ, 0xfc, !PT ;  /* 0x0000010052527812 */ /* 0x000fe200078efcff */
[----:B------:R-:W-:Y:S01]  /*3550*/  IMAD.MOV.U32 R9, RZ, RZ, R8 ;  /* 0x000000ffff097224 */ /* 0x000fe200078e0008 */
[----:B------:R-:W-:-:S04]  /*3560*/  LOP3.LUT R81, R88, 0x7f, R5, 0xf8, !PT ;  /* 0x0000007f58517812 */ /* 0x000fc800078ef805 */
[----:B------:R-:W-:Y:S01]  /*3570*/  @!P0 IADD3 R9, PT, PT, -R9, RZ, RZ ;  /* 0x000000ff09098210 */ /* 0x000fe20007ffe1ff */
[----:B---3--:R-:W-:Y:S01]  /*3580*/  UIMAD.WIDE.U32 UR12, UR14, UR8, URZ ;  /* 0x000000080e0c72a5 */ /* 0x008fe2000f8e00ff */
[----:B------:R-:W-:-:S03]  /*3590*/  @!P1 LOP3.LUT R9, RZ, R4, RZ, 0x33, !PT ;  /* 0x00000004ff099212 */ /* 0x000fc600078e33ff */
[----:B------:R-:W-:Y:S01]  /*35a0*/  UIMAD UR13, UR14, UR9, UR13 ;  /* 0x000000090e0d72a4 */ /* 0x000fe2000f8e020d */
[----:B------:R-:W-:Y:S01]  /*35b0*/  SHF.R.S32.HI R11, RZ, 0x1f, R9 ;  /* 0x0000001fff0b7819 */ /* 0x000fe20000011409 */
[----:B------:R-:W3:Y:S04]  /*35c0*/  LDCU.64 UR8, c[0x0][0x608] ;  /* 0x0000c100ff0877ac */ /* 0x000ee80008000a00 */
[-C--:B0-----:R-:W-:Y:S02]  /*35d0*/  IMAD R8, R11, R6.reuse, RZ ;  /* 0x000000060b087224 */ /* 0x081fe400078e02ff */
[----:B------:R-:W-:-:S04]  /*35e0*/  IMAD.WIDE.U32 R12, R9, R6, UR12 ;  /* 0x0000000c090c7e25 */ /* 0x000fc8000f8e0006 */
[----:B------:R-:W-:Y:S02]  /*35f0*/  IMAD R7, R9, R7, R8 ;  /* 0x0000000709077224 */ /* 0x000fe400078e0208 */
[----:B------:R-:W-:Y:S02]  /*3600*/  IMAD.MOV R9, RZ, RZ, -R9 ;  /* 0x000000ffff097224 */ /* 0x000fe400078e0a09 */
[----:B-1----:R-:W-:Y:S01]  /*3610*/  IMAD R83, R10, 0x80, R83 ;  /* 0x000000800a537824 */ /* 0x002fe200078e0253 */
[----:B------:R-:W-:Y:S01]  /*3620*/  IADD3 R13, PT, PT, R13, R7, RZ ;  /* 0x000000070d0d7210 */ /* 0x000fe20007ffe0ff */
[----:B------:R-:W-:-:S03]  /*3630*/  IMAD R9, R4, R9, UR4 ;  /* 0x0000000404097e24 */ /* 0x000fc6000f8e0209 */
[----:B----4-:R-:W-:Y:S01]  /*3640*/  ISETP.GE.AND P1, PT, R83, UR10, PT ;  /* 0x0000000a53007c0c */ /* 0x010fe2000bf26270 */
[----:B---3--:R-:W-:-:S04]  /*3650*/  IMAD.WIDE.U32 R86, R9, UR8, R12 ;  /* 0x0000000809567c25 */ /* 0x008fc8000f8e000c */
[----:B------:R-:W-:-:S08]  /*3660*/  IMAD R80, R9, UR9, R87 ;  /* 0x0000000909507c24 */ /* 0x000fd0000f8e0257 */
.L_x_65:
[----:B------:R-:W-:Y:S01]  /*3670*/  IMAD.IADD R76, R82, 0x1, R77 ;  /* 0x00000001524c7824 */ /* 0x000fe200078e024d */
[----:B0-----:R-:W0:Y:S01]  /*3680*/  LDCU.64 UR10, c[0x0][0x600] ;  /* 0x0000c000ff0a77ac */ /* 0x001e220008000a00 */
[----:B------:R-:W-:Y:S01]  /*3690*/  IADD3 R102, P0, PT, R77, R86, RZ ;  /* 0x000000564d667210 */ /* 0x000fe20007f1e0ff */
[----:B------:R-:W1:Y:S02]  /*36a0*/  LDC.64 R118, c[0x0][0x358] ;  /* 0x0000d600ff767b82 */ /* 0x000e640000000a00 */
[C---:B------:R-:W-:Y:S02]  /*36b0*/  R2UR UR8, R76.reuse ;  /* 0x000000004c0872ca */ /* 0x040fe400000e0000 */
[C---:B------:R-:W-:Y:S01]  /*36c0*/  R2UR UR13, R76.reuse ;  /* 0x000000004c0d72ca */ /* 0x040fe200000e0000 */
[----:B------:R-:W-:Y:S01]  /*36d0*/  IMAD.X R103, RZ, RZ, R80, P0 ;  /* 0x000000ffff677224 */ /* 0x000fe200000e0650 */
[----:B------:R-:W-:-:S09]  /*36e0*/  R2UR UR12, R76 ;  /* 0x000000004c0c72ca */ /* 0x000fd200000e0000 */
[----:B------:R-:W3:Y:S01]  /*36f0*/  LDTM.x32 R4, tmem[UR8] ;  /* 0x00000008000479ee */ /* 0x000ee200082c0000 */
[----:B------:R-:W4:Y:S01]  /*3700*/  LDTM.x32 R36, tmem[UR8+0x20] ;  /* 0x00002008002479ee */ /* 0x000f2200082c0000 */
[----:B------:R-:W5:Y:S01]  /*3710*/  LDCU.64 UR8, c[0x0][0x5e0] ;  /* 0x0000bc00ff0877ac */ /* 0x000f620008000a00 */
[----:B0-----:R-:W-:-:S03]  /*3720*/  IMAD.WIDE.U32 R102, R81, UR10, R102 ;  /* 0x0000000a51667c25 */ /* 0x001fc6000f8e0066 */
[----:B-----5:R-:W-:Y:S02]  /*3730*/  IADD3 R102, P0, PT, R102, UR8, RZ ;  /* 0x0000000866667c10 */ /* 0x020fe4000ff1e0ff */
[----:B-1----:R-:W-:Y:S01]  /*3740*/  @!P1 R2UR UR8, R118 ;  /* 0x00000000760892ca */ /* 0x002fe200000e0000 */
[-C--:B---3--:R-:W-:Y:S02]  /*3750*/  FMUL2 R6, R6.F32x2.HI_LO, R84.reuse.F32 ;  /* 0x000000540606724a */ /* 0x088fe40001000000 */
[-C--:B------:R-:W-:Y:S02]  /*3760*/  FMUL2 R68, R4.F32x2.HI_LO, R84.reuse.F32 ;  /* 0x000000540444724a */ /* 0x080fe40001000000 */
[----:B------:R-:W-:Y:S01]  /*3770*/  FMUL2 R10, R10.F32x2.HI_LO, R84.F32 ;  /* 0x000000540a0a724a */ /* 0x000fe20001000000 */
[----:B------:R-:W-:Y:S01]  /*3780*/  F2FP.SATFINITE.E4M3.F32.PACK_AB_MERGE_C R85, R7, R6, RZ ;  /* 0x000000060755723e */ /* 0x000fe200048070ff */
        /* <DEDUP_REMOVED lines=26> */
[----:B----4-:R-:W-:Y:S01]  /*3930*/  FMUL2 R6, R38.F32x2.HI_LO, R84.F32 ;  /* 0x000000542606724a */ /* 0x010fe20001000000 */
        /* <DEDUP_REMOVED lines=11> */
[----:B------:R-:W0:Y:S01]  /*39f0*/  LDTM.x32 R16, tmem[UR13+0x40] ;  /* 0x0000400d001079ee */ /* 0x000e2200082c0000 */
[----:B------:R-:W-:-:S02]  /*3a00*/  FMUL2 R8, R48.F32x2.HI_LO, R84.F32 ;  /* 0x000000543008724a */ /* 0x000fc40001000000 */
[----:B------:R-:W-:Y:S02]  /*3a10*/  IMAD R48, R89, UR10, RZ ;  /* 0x0000000a59307c24 */ /* 0x000fe4000f8e02ff */
[----:B------:R-:W-:Y:S01]  /*3a20*/  FMUL2 R50, R50.F32x2.HI_LO, R84.F32 ;  /* 0x000000543232724a */ /* 0x000fe20001000000 */
[----:B------:R-:W-:Y:S01]  /*3a30*/  F2FP.SATFINITE.E4M3.F32.PACK_AB_MERGE_C R111, R73, R72, RZ ;  /* 0x00000048496f723e */ /* 0x000fe200048070ff */
[-C--:B------:R-:W-:Y:S02]  /*3a40*/  FMUL2 R76, R52.F32x2.HI_LO, R84.reuse.F32 ;  /* 0x00000054344c724a */ /* 0x080fe40001000000 */
[----:B------:R-:W-:Y:S02]  /*3a50*/  IMAD R13, R81, UR11, R48 ;  /* 0x0000000b510d7c24 */ /* 0x000fe4000f8e0230 */
[----:B------:R-:W-:Y:S01]  /*3a60*/  FMUL2 R14, R54.F32x2.HI_LO, R84.F32 ;  /* 0x00000054360e724a */ /* 0x000fe20001000000 */
[----:B------:R-:W-:Y:S01]  /*3a70*/  F2FP.SATFINITE.E4M3.F32.PACK_AB_MERGE_C R112, R75, R74, RZ ;  /* 0x0000004a4b70723e */ /* 0x000fe200048070ff */
[----:B------:R-:W-:Y:S01]  /*3a80*/  FMUL2 R78, R58.F32x2.HI_LO, R84.F32 ;  /* 0x000000543a4e724a */ /* 0x000fe20001000000 */
[----:B------:R-:W-:Y:S01]  /*3a90*/  F2FP.SATFINITE.E4M3.F32.PACK_AB_MERGE_C R113, R51, R50, RZ ;  /* 0x000000323371723e */ /* 0x000fe200048070ff */
[----:B------:R-:W-:Y:S01]  /*3aa0*/  FMUL2 R56, R56.F32x2.HI_LO, R84.F32 ;  /* 0x000000543838724a */ /* 0x000fe20001000000 */
[----:B------:R-:W-:Y:S01]  /*3ab0*/  F2FP.SATFINITE.E4M3.F32.PACK_AB_MERGE_C R116, R77, R76, RZ ;  /* 0x0000004c4d74723e */ /* 0x000fe200048070ff */
[-C--:B------:R-:W-:Y:S01]  /*3ac0*/  FMUL2 R62, R62.F32x2.HI_LO, R84.reuse.F32 ;  /* 0x000000543e3e724a */ /* 0x080fe20001000000 */
[----:B------:R-:W-:Y:S01]  /*3ad0*/  IADD3.X R103, PT, PT, R103, UR9, R13, P0, !PT ;  /* 0x0000000967677c10 */ /* 0x000fe200087fe40d */
[----:B------:R-:W-:Y:S01]  /*3ae0*/  FMUL2 R60, R60.F32x2.HI_LO, R84.F32 ;  /* 0x000000543c3c724a */ /* 0x000fe20001000000 */
[----:B------:R-:W-:Y:S01]  /*3af0*/  F2FP.SATFINITE.E4M3.F32.PACK_AB_MERGE_C R114, R9, R8, RZ ;  /* 0x000000080972723e */ /* 0x000fe200048070ff */
[----:B------:R-:W-:Y:S01]  /*3b00*/  FMUL2 R66, R66.F32x2.HI_LO, R84.F32 ;  /* 0x000000544242724a */ /* 0x000fe20001000000 */
[----:B------:R-:W-:Y:S01]  /*3b10*/  F2FP.SATFINITE.E4M3.F32.PACK_AB_MERGE_C R115, R15, R14, RZ ;  /* 0x0000000e0f73723e */ /* 0x000fe200048070ff */
[----:B------:R-:W-:Y:S01]  /*3b20*/  FMUL2 R64, R64.F32x2.HI_LO, R84.F32 ;  /* 0x000000544040724a */ /* 0x000fe20001000000 */
[----:B------:R-:W-:-:S02]  /*3b30*/  @!P1 R2UR UR9, R119 ;  /* 0x00000000770992ca */ /* 0x000fc400000e0000 */
[----:B------:R-:W-:Y:S01]  /*3b40*/  PLOP3.LUT P0, PT, P2, PT, PT, 0x80, 0x8 ;  /* 0x000000000008781c */ /* 0x000fe2000170f070 */
[----:B0-----:R-:W-:Y:S01]  /*3b50*/  FMUL2 R48, R18.F32x2.HI_LO, R84.F32 ;  /* 0x000000541230724a */ /* 0x001fe20001000000 */
        /* <DEDUP_REMOVED lines=31> */
[----:B------:R-:W-:-:S02]  /*3d50*/  F2FP.SATFINITE.E4M3.F32.PACK_AB_MERGE_C R55, R41, R40, RZ ;  /* 0x000000282937723e */ /* 0x000fc400048070ff */
[----:B------:R-:W-:Y:S02]  /*3d60*/  F2FP.SATFINITE.E4M3.F32.PACK_AB_MERGE_C R70, R71, R70, RZ ;  /* 0x000000464746723e */ /* 0x000fe400048070ff */
[----:B------:R-:W-:Y:S02]  /*3d70*/  F2FP.SATFINITE.E4M3.F32.PACK_AB_MERGE_C R73, R73, R72, RZ ;  /* 0x000000484949723e */ /* 0x000fe400048070ff */
[----:B------:R-:W-:Y:S02]  /*3d80*/  F2FP.SATFINITE.E4M3.F32.PACK_AB_MERGE_C R74, R75, R74, RZ ;  /* 0x0000004a4b4a723e */ /* 0x000fe400048070ff */
[----:B------:R-:W-:Y:S02]  /*3d90*/  F2FP.SATFINITE.E4M3.F32.PACK_AB_MERGE_C R77, R77, R76, RZ ;  /* 0x0000004c4d4d723e */ /* 0x000fe400048070ff */
[----:B------:R-:W-:Y:S01]  /*3da0*/  F2FP.SATFINITE.E4M3.F32.PACK_AB_MERGE_C R46, R47, R46, RZ ;  /* 0x0000002e2f2e723e */ /* 0x000fe200048070ff */
[-C--:B0-----:R-:W-:Y:S01]  /*3db0*/  FMUL2 R36, R6.F32x2.HI_LO, R84.reuse.F32 ;  /* 0x000000540624724a */ /* 0x081fe20001000000 */
[----:B------:R-:W-:Y:S01]  /*3dc0*/  PRMT R6, R94, 0x5410, R93 ;  /* 0x000054105e067816 */ /* 0x000fe2000000005d */
[-C--:B------:R-:W-:Y:S01]  /*3dd0*/  FMUL2 R38, R4.F32x2.HI_LO, R84.reuse.F32 ;  /* 0x000000540426724a */ /* 0x080fe20001000000 */
        /* <DEDUP_REMOVED lines=13> */
[----:B------:R-:W-:Y:S01]  /*3eb0*/  FMUL2 R14, R14.F32x2.HI_LO, R84.F32 ;  /* 0x000000540e0e724a */ /* 0x000fe20001000000 */
[----:B------:R-:W-:Y:S01]  /*3ec0*/  F2FP.SATFINITE.E4M3.F32.PACK_AB_MERGE_C R36, R37, R36, RZ ;  /* 0x000000242524723e */ /* 0x000fe200048070ff */
[----:B------:R-:W-:Y:S01]  /*3ed0*/  FMUL2 R12, R12.F32x2.HI_LO, R84.F32 ;  /* 0x000000540c0c724a */ /* 0x000fe20001000000 */
[----:B------:R-:W-:Y:S01]  /*3ee0*/  F2FP.SATFINITE.E4M3.F32.PACK_AB_MERGE_C R39, R39, R38, RZ ;  /* 0x000000262727723e */ /* 0x000fe200048070ff */
[----:B------:R0:W-:Y:S01]  /*3ef0*/  @!P1 STG.E.ENL2.256 desc[UR8][R102.64], R4, R8 ;  /* 0xf80000046608997f */ /* 0x0001e2000f121808 */
[----:B------:R-:W1:Y:S01]  /*3f00*/  LDCU UR8, c[0x0][0x440] ;  /* 0x00008800ff0877ac */ /* 0x000e620008000800 */
        /* <DEDUP_REMOVED lines=14> */
[----:B-1----:R-:W-:Y:S02]  /*3ff0*/  ISETP.GE.AND P1, PT, R83, UR8, PT ;  /* 0x0000000853007c0c */ /* 0x002fe4000bf26270 */
[----:B------:R-:W-:Y:S02]  /*4000*/  F2FP.SATFINITE.E4M3.F32.PACK_AB_MERGE_C R29, R29, R28, RZ ;  /* 0x0000001c1d1d723e */ /* 0x000fe400048070ff */
[----:B------:R-:W-:Y:S02]  /*4010*/  F2FP.SATFINITE.E4M3.F32.PACK_AB_MERGE_C R34, R35, R34, RZ ;  /* 0x000000222322723e */ /* 0x000fe400048070ff */
[----:B------:R-:W-:-:S02]  /*4020*/  F2FP.SATFINITE.E4M3.F32.PACK_AB_MERGE_C R33, R33, R32, RZ ;  /* 0x000000202121723e */ /* 0x000fc400048070ff */
[----:B------:R-:W-:Y:S02]  /*4030*/  PRMT R16, R53, 0x5410, R48 ;  /* 0x0000541035107816 */ /* 0x000fe40000000030 */
[----:B------:R-:W-:Y:S02]  /*4040*/  PRMT R17, R59, 0x5410, R54 ;  /* 0x000054103b117816 */ /* 0x000fe40000000036 */
[----:B------:R-:W-:Y:S02]  /*4050*/  PRMT R18, R51, 0x5410, R68 ;  /* 0x0000541033127816 */ /* 0x000fe40000000044 */
[C---:B------:R-:W-:Y:S02]  /*4060*/  @!P1 R2UR UR12, R118.reuse ;  /* 0x00000000760c92ca */ /* 0x040fe400000e0000 */
[----:B------:R-:W-:Y:S02]  /*4070*/  @!P1 R2UR UR13, R119 ;  /* 0x00000000770d92ca */ /* 0x000fe400000e0000 */
[----:B------:R-:W-:-:S02]  /*4080*/  @!P1 R2UR UR10, R118 ;  /* 0x00000000760a92ca */ /* 0x000fc400000e0000 */
[C---:B------:R-:W-:Y:S02]  /*4090*/  @!P1 R2UR UR11, R119.reuse ;  /* 0x00000000770b92ca */ /* 0x040fe400000e0000 */
[----:B------:R-:W-:Y:S02]  /*40a0*/  @!P1 R2UR UR8, R118 ;  /* 0x00000000760892ca */ /* 0x000fe400000e0000 */
[----:B------:R-:W-:Y:S02]  /*40b0*/  @!P1 R2UR UR9, R119 ;  /* 0x00000000770992ca */ /* 0x000fe400000e0000 */
[----:B0-----:R-:W-:Y:S02]  /*40c0*/  F2FP.SATFINITE.E4M3.F32.PACK_AB_MERGE_C R4, R23, R22, RZ ;  /* 0x000000161704723e */ /* 0x001fe400048070ff */
[----:B------:R-:W-:Y:S02]  /*40d0*/  F2FP.SATFINITE.E4M3.F32.PACK_AB_MERGE_C R5, R21, R20, RZ ;  /* 0x000000141505723e */ /* 0x000fe400048070ff */
[----:B------:R-:W-:-:S02]  /*40e0*/  F2FP.SATFINITE.E4M3.F32.PACK_AB_MERGE_C R6, R27, R26, RZ ;  /* 0x0000001a1b06723e */ /* 0x000fc400048070ff */
[----:B------:R-:W-:Y:S02]  /*40f0*/  F2FP.SATFINITE.E4M3.F32.PACK_AB_MERGE_C R7, R25, R24, RZ ;  /* 0x000000181907723e */ /* 0x000fe400048070ff */
[----:B------:R-:W-:Y:S02]  /*4100*/  PRMT R4, R5, 0x5410, R4 ;  /* 0x0000541005047816 */ /* 0x000fe40000000004 */
[----:B------:R-:W-:Y:S02]  /*4110*/  PRMT R5, R7, 0x5410, R6 ;  /* 0x0000541007057816 */ /* 0x000fe40000000006 */
[----:B------:R-:W-:Y:S02]  /*4120*/  PRMT R24, R107, 0x5410, R106 ;  /* 0x000054106b187816 */ /* 0x000fe4000000006a */
[----:B------:R-:W-:Y:S02]  /*4130*/  PRMT R25, R109, 0x5410, R108 ;  /* 0x000054106d197816 */ /* 0x000fe4000000006c */
[----:B------:R-:W-:-:S02]  /*4140*/  PRMT R26, R112, 0x5410, R111 ;  /* 0x00005410701a7816 */ /* 0x000fc4000000006f */
[----:B------:R-:W-:Y:S02]  /*4150*/  PRMT R27, R114, 0x5410, R113 ;  /* 0x00005410721b7816 */ /* 0x000fe40000000071 */
[----:B------:R-:W-:Y:S02]  /*4160*/  PRMT R20, R116, 0x5410, R115 ;  /* 0x0000541074147816 */ /* 0x000fe40000000073 */
[----:B------:R-:W-:Y:S02]  /*4170*/  PRMT R21, R57, 0x5410, R78 ;  /* 0x0000541039157816 */ /* 0x000fe4000000004e */
[----:B------:R-:W-:Y:S02]  /*4180*/  PRMT R22, R61, 0x5410, R62 ;  /* 0x000054103d167816 */ /* 0x000fe4000000003e */
[----:B------:R-:W-:Y:S02]  /*4190*/  PRMT R23, R65, 0x5410, R66 ;  /* 0x0000541041177816 */ /* 0x000fe40000000042 */
[----:B------:R-:W-:-:S02]  /*41a0*/  PRMT R19, R73, 0x5410, R70 ;  /* 0x0000541049137816 */ /* 0x000fc40000000046 */
[----:B------:R-:W-:Y:S01]  /*41b0*/  PRMT R12, R77, 0x5410, R74 ;  /* 0x000054104d0c7816 */ /* 0x000fe2000000004a */
[----:B------:R0:W-:Y:S01]  /*41c0*/  @!P1 STG.E.ENL2.256 desc[UR12][R102.64+0x20], R24, R20 ;  /* 0xf80001186614997f */ /* 0x0001e2000f12180c */
[----:B------:R-:W-:Y:S01]  /*41d0*/  PRMT R13, R50, 0x5410, R49 ;  /* 0x00005410320d7816 */ /* 0x000fe20000000031 */
[----:B------:R-:W-:Y:S01]  /*41e0*/  IMAD.MOV.U32 R77, RZ, RZ, 0x80 ;  /* 0x00000080ff4d7424 */ /* 0x000fe200078e00ff */
[----:B------:R-:W-:Y:S02]  /*41f0*/  PRMT R14, R55, 0x5410, R52 ;  /* 0x00005410370e7816 */ /* 0x000fe40000000034 */
[----:B------:R-:W-:Y:S02]  /*4200*/  PRMT R15, R45, 0x5410, R46 ;  /* 0x000054102d0f7816 */ /* 0x000fe4000000002e */
[----:B------:R-:W-:Y:S02]  /*4210*/  PRMT R8, R39, 0x5410, R36 ;  /* 0x0000541027087816 */ /* 0x000fe40000000024 */
[----:B------:R-:W-:Y:S01]  /*4220*/  PRMT R9, R43, 0x5410, R40 ;  /* 0x000054102b097816 */ /* 0x000fe20000000028 */
[----:B------:R0:W-:Y:S01]  /*4230*/  @!P1 STG.E.ENL2.256 desc[UR10][R102.64+0x40], R16, R12 ;  /* 0xf8000210660c997f */ /* 0x0001e2000f12180a */
[----:B------:R-:W-:-:S02]  /*4240*/  PRMT R10, R38, 0x5410, R37 ;  /* 0x00005410260a7816 */ /* 0x000fc40000000025 */
[----:B------:R-:W-:Y:S02]  /*4250*/  PRMT R11, R42, 0x5410, R41 ;  /* 0x000054102a0b7816 */ /* 0x000fe40000000029 */
[----:B------:R-:W-:Y:S02]  /*4260*/  PRMT R6, R29, 0x5410, R30 ;  /* 0x000054101d067816 */ /* 0x000fe4000000001e */
[----:B------:R-:W-:Y:S02]  /*4270*/  PRMT R7, R33, 0x5410, R34 ;  /* 0x0000541021077816 */ /* 0x000fe40000000022 */
[----:B------:R-:W-:-:S03]  /*4280*/  PLOP3.LUT P2, PT, PT, PT, PT, 0x8, 0x80 ;  /* 0x000000000080781c */ /* 0x000fc60003f4e170 */
[----:B------:R0:W-:Y:S01]  /*4290*/  @!P1 STG.E.ENL2.256 desc[UR8][R102.64+0x60], R8, R4 ;  /* 0xf80003086604997f */ /* 0x0001e2000f121808 */
[----:B------:R-:W-:Y:S05]  /*42a0*/  @P0 BRA `(.L_x_65) ;  /* 0xfffffff000f00947 */ /* 0x000fea000383ffff */
[----:B------:R-:W-:Y:S05]  /*42b0*/  BSYNC.RECONVERGENT B0 ;  /* 0x0000000000007941 */ /* 0x000fea0003800200 */
.L_x_64:
[----:B------:R-:W1:Y:S01]  /*42c0*/  S2UR UR8, SR_CgaCtaId ;  /* 0x00000000000879c3 */ /* 0x000e620000008800 */
[----:B0-----:R-:W-:-:S04]  /*42d0*/  LEA.HI R6, R3, R3, RZ, 0x1 ;  /* 0x0000000303067211 */ /* 0x001fc800078f08ff */
[----:B------:R-:W-:Y:S02]  /*42e0*/  LOP3.LUT R4, R6, 0xfffffffe, RZ, 0xc0, !PT ;  /* 0xfffffffe06047812 */ /* 0x000fe400078ec0ff */
[----:B------:R-:W-:Y:S02]  /*42f0*/  SHF.R.U32.HI R6, RZ, 0x1, R6 ;  /* 0x00000001ff067819 */ /* 0x000fe40000011606 */
[C---:B------:R-:W-:Y:S02]  /*4300*/  ISETP.NE.AND P0, PT, R3.reuse, R4, PT ;  /* 0x000000040300720c */ /* 0x040fe40003f05270 */
[----:B------:R-:W-:Y:S01]  /*4310*/  MOV R4, 0x400 ;  /* 0x0000040000047802 */ /* 0x000fe20000000f00 */
[----:B------:R-:W-:Y:S01]  /*4320*/  VIADD R5, R6, 0xffffffff ;  /* 0xffffffff06057836 */ /* 0x000fe20000000000 */
[----:B------:R-:W-:Y:S01]  /*4330*/  ISETP.LT.AND P0, PT, R3, RZ, P0 ;  /* 0x000000ff0300720c */ /* 0x000fe20000701270 */
[----:B-1----:R-:W-:-:S12]  /*4340*/  IMAD.U32 R3, RZ, RZ, UR8 ;  /* 0x00000008ff037e24 */ /* 0x002fd8000f8e00ff */
[----:B------:R-:W-:Y:S01]  /*4350*/  @!P0 IMAD.MOV R5, RZ, RZ, R6 ;  /* 0x000000ffff058224 */ /* 0x000fe200078e0206 */
[----:B------:R-:W-:-:S03]  /*4360*/  LEA R4, R3, R4, 0x18 ;  /* 0x0000000403047211 */ /* 0x000fc600078ec0ff */
[----:B------:R-:W-:Y:S02]  /*4370*/  IMAD.IADD R7, R5, 0x1, R5 ;  /* 0x0000000105077824 */ /* 0x000fe400078e0205 */
[----:B------:R-:W-:Y:S02]  /*4380*/  IMAD.MOV.U32 R5, RZ, RZ, 0x1 ;  /* 0x00000001ff057424 */ /* 0x000fe400078e00ff */
[----:B------:R-:W-:-:S05]  /*4390*/  VIADD R4, R4, 0xd8 ;  /* 0x000000d804047836 */ /* 0x000fca0000000000 */
[----:B------:R-:W-:-:S04]  /*43a0*/  PRMT R4, R7, 0x654, R4 ;  /* 0x0000065407047816 */ /* 0x000fc80000000004 */
[----:B------:R0:W-:Y:S03]  /*43b0*/  SYNCS.ARRIVE.TRANS64.RED.ART0 RZ, [R4+URZ], R5 ;  /* 0x0000000504ff79a7 */ /* 0x0001e600085004ff */
.L_x_58:
[----:B------:R-:W-:-:S13]  /*43c0*/  ISETP.GE.AND P0, PT, R2, 0xa, PT ;  /* 0x0000000a0200780c */ /* 0x000fda0003f06270 */
[----:B------:R-:W-:Y:S05]  /*43d0*/  @!P0 BRA `(.L_x_66) ;  /* 0x0000000000088947 */ /* 0x000fea0003800000 */
[----:B------:R-:W-:-:S08]  /*43e0*/  NOP ;  /* 0x0000000000007918 */ /* 0x000fd00000000000 */
[----:B------:R-:W1:-:S00]  /*43f0*/  USETMAXREG.DEALLOC.CTAPOOL 0x20 ;  /* 0x00000020000079c8 */ /* 0x000e4000080e0500 */
.L_x_66:
[----:B------:R-:W3:Y:S01]  /*4400*/  LDCU UR8, c[0x0][0x36c] ;  /* 0x00006d80ff0877ac */ /* 0x000ee20008000800 */
[----:B-1----:R-:W-:Y:S01]  /*4410*/  ISETP.NE.AND P0, PT, R2, 0x4, PT ;  /* 0x000000040200780c */ /* 0x002fe20003f05270 */
[----:B---3--:R-:W-:-:S09]  /*4420*/  UISETP.EQ.U32.AND UP0, UPT, UR8, 0x1, UPT ;  /* 0x000000010800788c */ /* 0x008fd2000bf02070 */
[----:B------:R-:W-:Y:S05]  /*4430*/  BRA.U !UP0, `(.L_x_67) ;  /* 0x0000000108187547 */ /* 0x000fea000b800000 */
[----:B------:R-:W-:-:S00]  /*4440*/  MEMBAR.ALL.CTA ;  /* 0x0000000000007992 */ /* 0x000fc00000008000 */
[----:B------:R-:W-:Y:S06]  /*4450*/  MEMBAR.ALL.GPU ;  /* 0x0000000000007992 */ /* 0x000fec000000a000 */
[----:B------:R-:W-:-:S00]  /*4460*/  ERRBAR ;  /* 0x00000000000079ab */ /* 0x000fc00000000000 */
[----:B------:R-:W-:Y:S08]  /*4470*/  CGAERRBAR ;  /* 0x00000000000075ab */ /* 0x000ff00000000000 */
[----:B------:R-:W-:Y:S01]  /*4480*/  UCGABAR_ARV ;  /* 0x00000000000079c7 */ /* 0x000fe20008000000 */
[----:B------:R-:W-:Y:S05]  /*4490*/  BRA `(.L_x_68) ;  /* 0x0000000000047947 */ /* 0x000fea0003800000 */
.L_x_67:
[----:B------:R-:W-:Y:S01]  /*44a0*/  NOP ;  /* 0x0000000000007918 */ /* 0x000fe20000000000 */
.L_x_68:
[----:B------:R-:W-:Y:S05]  /*44b0*/  BRA.U !UP0, `(.L_x_69) ;  /* 0x00000001080c7547 */ /* 0x000fea000b800000 */
[----:B------:R-:W-:Y:S01]  /*44c0*/  UCGABAR_WAIT ;  /* 0x0000000000007dc7 */ /* 0x000fe20008000000 */
[----:B------:R-:W-:Y:S01]  /*44d0*/  CCTL.IVALL ;  /* 0x00000000ff00798f */ /* 0x000fe20002000000 */
[----:B------:R-:W-:Y:S05]  /*44e0*/  BRA `(.L_x_70) ;  /* 0x0000000000047947 */ /* 0x000fea0003800000 */
.L_x_69:
[----:B------:R-:W-:Y:S06]  /*44f0*/  BAR.SYNC.DEFER_BLOCKING 0x0 ;  /* 0x0000000000007b1d */ /* 0x000fec0000010000 */
.L_x_70:
[----:B------:R-:W-:Y:S05]  /*4500*/  @P0 EXIT ;  /* 0x000000000000094d */ /* 0x000fea0003800000 */
[----:B0-----:R-:W0:Y:S01]  /*4510*/  S2R R4, SR_CgaCtaId ;  /* 0x0000000000047919 */ /* 0x001e220000008800 */
[----:B------:R-:W-:Y:S02]  /*4520*/  ELECT P0, URZ, PT ;  /* 0x0000000000ff782f */ /* 0x000fe40003800000 */
[----:B------:R-:W-:Y:S01]  /*4530*/  MOV R5, 0x400 ;  /* 0x0000040000057802 */ /* 0x000fe20000000f00 */
[----:B------:R-:W-:Y:S01]  /*4540*/  IMAD.MOV.U32 R2, RZ, RZ, 0x1 ;  /* 0x00000001ff027424 */ /* 0x000fe200078e00ff */
[----:B------:R-:W-:Y:S09]  /*4550*/  UVIRTCOUNT.DEALLOC.SMPOOL 0x80 ;  /* 0x000000800000784c */ /* 0x000ff20000000000 */
[----:B------:R-:W-:-:S02]  /*4560*/  @P0 MOV R8, 0x40 ;  /* 0x0000004000080802 */ /* 0x000fc40000000f00 */
[----:B0-----:R-:W-:Y:S01]  /*4570*/  LEA R5, R4, R5, 0x18 ;  /* 0x0000000504057211 */ /* 0x001fe200078ec0ff */
[----:B------:R-:W-:-:S04]  /*4580*/  @P0 IMAD.MOV.U32 R3, RZ, RZ, R4 ;  /* 0x000000ffff030224 */ /* 0x000fc800078e0004 */
[----:B------:R-:W-:Y:S01]  /*4590*/  VIADD R7, R5, 0xe0 ;  /* 0x000000e005077836 */ /* 0x000fe20000000000 */
[C---:B------:R-:W-:Y:S02]  /*45a0*/  LOP3.LUT R6, R3.reuse, 0x1, RZ, 0x3c, !PT ;  /* 0x0000000103067812 */ /* 0x040fe400078e3cff */
[----:B------:R-:W-:Y:S01]  /*45b0*/  @P0 LEA R8, R3, R8, 0x18 ;  /* 0x0000000803080211 */ /* 0x000fe200078ec0ff */
[----:B------:R-:W-:Y:S01]  /*45c0*/  IMAD.MOV.U32 R3, RZ, RZ, 0x1 ;  /* 0x00000001ff037424 */ /* 0x000fe200078e00ff */
[----:B------:R-:W-:-:S03]  /*45d0*/  PRMT R6, R6, 0x654, R7 ;  /* 0x0000065406067816 */ /* 0x000fc60000000007 */
[----:B------:R0:W-:Y:S01]  /*45e0*/  @P0 STS.U8 [R8], R2 ;  /* 0x0000000208000388 */ /* 0x0001e20000000000 */
[----:B------:R0:W-:Y:S01]  /*45f0*/  SYNCS.ARRIVE.TRANS64.RED.ART0 RZ, [R6+URZ], R3 ;  /* 0x0000000306ff79a7 */ /* 0x0001e200085004ff */
[----:B------:R-:W1:Y:S02]  /*4600*/  SYNCS.PHASECHK.TRANS64.TRYWAIT P0, [R5+URZ+0xe0], RZ ;  /* 0x0000e0ff050075a7 */ /* 0x000e6400080011ff */
[----:B01----:R-:W-:Y:S05]  /*4610*/  @!P0 BRA `(.L_x_71) ;  /* 0x0000000800b88947 */ /* 0x003fea0003800000 */
.L_x_104:
[----:B------:R-:W-:Y:S01]  /*4620*/  NOP ;  /* 0x0000000000007918 */ /* 0x000fe20000000000 */
[----:B0-----:R-:W-:Y:S02]  /*4630*/  MOV R5, 0x50 ;  /* 0x0000005000057802 */ /* 0x001fe40000000f00 */
[----:B--2---:R-:W-:Y:S02]  /*4640*/  LOP3.LUT R0, R0, 0xffff, RZ, 0xc0, !PT ;  /* 0x0000ffff00007812 */ /* 0x004fe400078ec0ff */
[----:B------:R-:W-:Y:S02]  /*4650*/  LEA R4, R4, R5, 0x18 ;  /* 0x0000000504047211 */ /* 0x000fe400078ec0ff */
[----:B------:R-:W-:Y:S01]  /*4660*/  SHF.R.U32.HI R5, RZ, 0x5, R0 ;  /* 0x00000005ff057819 */ /* 0x000fe20000011600 */
[----:B------:R-:W-:Y:S02]  /*4670*/  IMAD.MOV.U32 R0, RZ, RZ, 0xffff ;  /* 0x0000ffffff007424 */ /* 0x000fe400078e00ff */
[----:B------:R-:W0:Y:S02]  /*4680*/  LDS R2, [R4] ;  /* 0x0000000004027984 */ /* 0x000e240000000800 */
[----:B------:R-:W-:Y:S01]  /*4690*/  VIADD R6, R5, 0x10 ;  /* 0x0000001005067836 */ /* 0x000fe20000000000 */
[----:B------:R-:W-:-:S04]  /*46a0*/  SHF.L.U32 R5, R0, R5, RZ ;  /* 0x0000000500057219 */ /* 0x000fc800000006ff */
[----:B------:R-:W-:-:S04]  /*46b0*/  SHF.L.U32 R6, R3, R6, RZ ;  /* 0x0000000603067219 */ /* 0x000fc800000006ff */
[----:B------:R-:W-:-:S04]  /*46c0*/  LOP3.LUT R5, R6, R5, RZ, 0xfc, !PT ;  /* 0x0000000506057212 */ /* 0x000fc800078efcff */
[C---:B------:R-:W-:Y:S02]  /*46d0*/  LOP3.LUT R3, R5.reuse, 0xffff, RZ, 0xc0, !PT ;  /* 0x0000ffff05037812 */ /* 0x040fe400078ec0ff */
[----:B0-----:R-:W-:-:S04]  /*46e0*/  LOP3.LUT R0, R5, 0xffff, R2, 0x80, !PT ;  /* 0x0000ffff05007812 */ /* 0x001fc800078e8002 */
[----:B------:R-:W-:-:S13]  /*46f0*/  ISETP.NE.AND P0, PT, R0, R3, PT ;  /* 0x000000030000720c */ /* 0x000fda0003f05270 */
[----:B------:R-:W-:Y:S05]  /*4700*/  @P0 BRA `(.L_x_72) ;  /* 0x0000000000500947 */ /* 0x000fea0003800000 */
[----:B------:R-:W-:Y:S02]  /*4710*/  SHF.R.U32.HI R0, RZ, 0x10, R2 ;  /* 0x00000010ff007819 */ /* 0x000fe40000011602 */
[----:B------:R-:W-:-:S04]  /*4720*/  SHF.R.U32.HI R3, RZ, 0x10, R5 ;  /* 0x00000010ff037819 */ /* 0x000fc80000011605 */
[----:B------:R-:W-:-:S04]  /*4730*/  LOP3.LUT R0, R0, R3, RZ, 0xc0, !PT ;  /* 0x0000000300007212 */ /* 0x000fc800078ec0ff */
[----:B------:R-:W-:-:S13]  /*4740*/  ISETP.NE.AND P0, PT, R0, R3, PT ;  /* 0x000000030000720c */ /* 0x000fda0003f05270 */
[----:B------:R-:W-:Y:S05]  /*4750*/  @P0 BRA `(.L_x_73) ;  /* 0x0000000000300947 */ /* 0x000fea0003800000 */
[----:B------:R-:W-:Y:S01]  /*4760*/  R2UR UR10, R5 ;  /* 0x00000000050a72ca */ /* 0x000fe200000e0000 */
[----:B------:R-:W0:Y:S01]  /*4770*/  S2R R2, SR_LANEID ;  /* 0x0000000000027919 */ /* 0x000e220000000000 */
[----:B------:R-:W-:Y:S02]  /*4780*/  VOTEU.ANY UR9, UPT, PT ;  /* 0x0000000000097886 */ /* 0x000fe400038e0100 */
[----:B------:R-:W-:-:S09]  /*4790*/  UFLO.U32 UR9, UR9 ;  /* 0x00000009000972bd */ /* 0x000fd200080e0000 */
[----:B------:R-:W-:-:S06]  /*47a0*/  ULOP3.LUT UR10, URZ, UR10, URZ, 0x33, !UPT ;  /* 0x0000000aff0a7292 */ /* 0x000fcc000f8e33ff */
[----:B------:R-:W-:-:S04]  /*47b0*/  IMAD.U32 R0, RZ, RZ, UR10 ;  /* 0x0000000aff007e24 */ /* 0x000fc8000f8e00ff */
[----:B------:R-:W1:Y:S02]  /*47c0*/  REDUX UR8, R0 ;  /* 0x00000000000873c4 */ /* 0x000e640000000000 */
[----:B------:R2:W-:Y:S01]  /*47d0*/  UTCATOMSWS.AND URZ, UR10 ;  /* 0x0000000a00ff79e3 */ /* 0x0005e20008000000 */
[----:B0-----:R-:W-:Y:S01]  /*47e0*/  ISETP.EQ.U32.AND P0, PT, R2, UR9, PT ;  /* 0x0000000902007c0c */ /* 0x001fe2000bf02070 */
[----:B-1----:R-:W-:-:S12]  /*47f0*/  IMAD.U32 R3, RZ, RZ, UR8 ;  /* 0x00000008ff037e24 */ /* 0x002fd8000f8e00ff */
[----:B------:R2:W-:Y:S01]  /*4800*/  @P0 ATOMS.AND RZ, [R4], R3 ;  /* 0x0000000304ff038c */ /* 0x0005e20002800000 */
[----:B------:R-:W-:Y:S05]  /*4810*/  BRA `(.L_x_74) ;  /* 0x0000000000147947 */ /* 0x000fea0003800000 */
.L_x_73:
[----:B------:R-:W-:Y:S02]  /*4820*/  MOV R2, 0x4840 ;  /* 0x0000484000027802 */ /* 0x000fe40000000f00 */
[----:B------:R-:W-:Y:S05]  /*4830*/  CALL.REL.NOINC `($__internal_0_$__cuda_sm10x_tcgen05_guardrail_trap_col_being_dealloced_not_returned_by_alloc) ;  /* 0x0000000800447944 */ /* 0x000fea0003c00000 */
[----:B------:R-:W-:Y:S05]  /*4840*/  BRA `(.L_x_74) ;  /* 0x0000000000087947 */ /* 0x000fea0003800000 */
.L_x_72:
[----:B------:R-:W-:Y:S02]  /*4850*/  MOV R2, 0x4870 ;  /* 0x0000487000027802 */ /* 0x000fe40000000f00 */
[----:B------:R-:W-:Y:S05]  /*4860*/  CALL.REL.NOINC `($__internal_2_$__cuda_sm10x_tcgen05_guardrail_trap_unallocated_columns_being_dealloced) ;  /* 0x0000000800507944 */ /* 0x000fea0003c00000 */
.L_x_74:
[----:B------:R-:W-:Y:S01]  /*4870*/  NOP ;  /* 0x0000000000007918 */ /* 0x000fe20000000000 */
[----:B--2---:R-:W-:Y:S05]  /*4880*/  EXIT ;  /* 0x000000000000794d */ /* 0x004fea0003800000 */
.L_x_11:
[----:B------:R-:W-:-:S07]  /*4890*/  MOV R9, R8 ;  /* 0x0000000800097202 */ /* 0x000fce0000000f00 */
.L_x_75:
[----:B0-----:R0:W1:Y:S02]  /*48a0*/  SYNCS.PHASECHK.TRANS64.TRYWAIT P0, [R7+URZ], R9 ;  /* 0x00000009070075a7 */ /* 0x00106400080011ff */
[----:B-1----:R-:W-:Y:S05]  /*48b0*/  @!P0 NANOSLEEP.SYNCS 0x989680 ;  /* 0x009896800000895d */ /* 0x002fea0003900000 */
[----:B------:R-:W1:Y:S02]  /*48c0*/  @!P0 SYNCS.PHASECHK.TRANS64 P0, [R7+URZ], R9 ;  /* 0x00000009070085a7 */ /* 0x000e6400080010ff */
[----:B-1----:R-:W-:Y:S05]  /*48d0*/  @!P0 BRA `(.L_x_75) ;  /* 0xfffffffc00f08947 */ /* 0x002fea000383ffff */
[----:B------:R-:W-:Y:S05]  /*48e0*/  BRA `(.L_x_10) ;  /* 0xffffffc000187947 */ /* 0x000fea000383ffff */
.L_x_14:
[----:B------:R-:W-:-:S07]  /*48f0*/  MOV R9, R8 ;  /* 0x0000000800097202 */ /* 0x000fce0000000f00 */
.L_x_76:
[----:B0-----:R0:W1:Y:S02]  /*4900*/  SYNCS.PHASECHK.TRANS64.TRYWAIT P0, [R4+URZ], R9 ;  /* 0x00000009040075a7 */ /* 0x00106400080011ff */
[----:B-1----:R-:W-:Y:S05]  /*4910*/  @!P0 NANOSLEEP.SYNCS 0x989680 ;  /* 0x009896800000895d */ /* 0x002fea0003900000 */
[----:B------:R-:W1:Y:S02]  /*4920*/  @!P0 SYNCS.PHASECHK.TRANS64 P0, [R4+URZ], R9 ;  /* 0x00000009040085a7 */ /* 0x000e6400080010ff */
[----:B-1----:R-:W-:Y:S05]  /*4930*/  @!P0 BRA `(.L_x_76) ;  /* 0xfffffffc00f08947 */ /* 0x002fea000383ffff */
[----:B------:R-:W-:Y:S05]  /*4940*/  BRA `(.L_x_13) ;  /* 0xffffffc0008c7947 */ /* 0x000fea000383ffff */
.L_x_20:
[----:B------:R-:W-:Y:S02]  /*4950*/  MOV R3, UR8 ;  /* 0x0000000800037c02 */ /* 0x000fe40008000f00 */
[----:B------:R-:W-:-:S07]  /*4960*/  MOV R9, R8 ;  /* 0x0000000800097202 */ /* 0x000fce0000000f00 */
.L_x_77:
[----:B0-----:R0:W1:Y:S02]  /*4970*/  SYNCS.PHASECHK.TRANS64.TRYWAIT P0, [R3+URZ+0x10], R9 ;  /* 0x00001009030075a7 */ /* 0x00106400080011ff */
[----:B-1----:R-:W-:Y:S05]  /*4980*/  @!P0 NANOSLEEP.SYNCS 0x989680 ;  /* 0x009896800000895d */ /* 0x002fea0003900000 */
[----:B------:R-:W1:Y:S02]  /*4990*/  @!P0 SYNCS.PHASECHK.TRANS64 P0, [R3+URZ+0x10], R9 ;  /* 0x00001009030085a7 */ /* 0x000e6400080010ff */
[----:B-1----:R-:W-:Y:S05]  /*49a0*/  @!P0 BRA `(.L_x_77) ;  /* 0xfffffffc00f08947 */ /* 0x002fea000383ffff */
[----:B------:R-:W-:Y:S05]  /*49b0*/  BRA `(.L_x_78) ;  /* 0xffffffc800547947 */ /* 0x000fea000383ffff */
.L_x_23:
[----:B------:R-:W-:Y:S02]  /*49c0*/  MOV R3, UR25 ;  /* 0x0000001900037c02 */ /* 0x000fe40008000f00 */
[----:B------:R-:W-:-:S07]  /*49d0*/  MOV R7, R6 ;  /* 0x0000000600077202 */ /* 0x000fce0000000f00 */
.L_x_79:
[----:B0-----:R0:W1:Y:S02]  /*49e0*/  SYNCS.PHASECHK.TRANS64.TRYWAIT P0, [R3+URZ+0x40], R7 ;  /* 0x00004007030075a7 */ /* 0x00106400080011ff */
[----:B-1----:R-:W-:Y:S05]  /*49f0*/  @!P0 NANOSLEEP.SYNCS 0x989680 ;  /* 0x009896800000895d */ /* 0x002fea0003900000 */
[----:B------:R-:W1:Y:S02]  /*4a00*/  @!P0 SYNCS.PHASECHK.TRANS64 P0, [R3+URZ+0x40], R7 ;  /* 0x00004007030085a7 */ /* 0x000e6400080010ff */
[----:B-1----:R-:W-:Y:S05]  /*4a10*/  @!P0 BRA `(.L_x_79) ;  /* 0xfffffffc00f08947 */ /* 0x002fea000383ffff */
[----:B------:R-:W-:Y:S05]  /*4a20*/  BRA `(.L_x_80) ;  /* 0xffffffcc00187947 */ /* 0x000fea000383ffff */
.L_x_26:
[----:B------:R-:W-:Y:S01]  /*4a30*/  HFMA2 R8, -RZ, RZ, -0.0 , 0 ;  /* 0x80000000ff087431 */ /* 0x000fe200000001ff */
[----:B------:R-:W-:-:S07]  /*4a40*/  MOV R9, 0x80000000 ;  /* 0x8000000000097802 */ /* 0x000fce0000000f00 */
.L_x_81:
[----:B0-----:R0:W1:Y:S02]  /*4a50*/  SYNCS.PHASECHK.TRANS64.TRYWAIT P0, [R6+URZ+0x50], R9 ;  /* 0x00005009060075a7 */ /* 0x00106400080011ff */
[----:B-1----:R-:W-:Y:S05]  /*4a60*/  @!P0 NANOSLEEP.SYNCS 0x989680 ;  /* 0x009896800000895d */ /* 0x002fea0003900000 */
[----:B------:R-:W1:Y:S02]  /*4a70*/  @!P0 SYNCS.PHASECHK.TRANS64 P0, [R6+URZ+0x50], R9 ;  /* 0x00005009060085a7 */ /* 0x000e6400080010ff */
[----:B-1----:R-:W-:Y:S05]  /*4a80*/  @!P0 BRA `(.L_x_81) ;  /* 0xfffffffc00f08947 */ /* 0x002fea000383ffff */
[----:B------:R-:W-:Y:S05]  /*4a90*/  BRA `(.L_x_82) ;  /* 0xffffffcc00647947 */ /* 0x000fea000383ffff */
.L_x_28:
[----:B------:R-:W-:Y:S01]  /*4aa0*/  HFMA2 R8, -RZ, RZ, -0.0 , 0 ;  /* 0x80000000ff087431 */ /* 0x000fe200000001ff */
[----:B01----:R-:W-:-:S07]  /*4ab0*/  MOV R9, 0x80000000 ;  /* 0x8000000000097802 */ /* 0x003fce0000000f00 */
.L_x_83:
[----:B0-----:R0:W1:Y:S02]  /*4ac0*/  SYNCS.PHASECHK.TRANS64.TRYWAIT P0, [R6+URZ+0x58], R9 ;  /* 0x00005809060075a7 */ /* 0x00106400080011ff */
[----:B-1----:R-:W-:Y:S05]  /*4ad0*/  @!P0 NANOSLEEP.SYNCS 0x989680 ;  /* 0x009896800000895d */ /* 0x002fea0003900000 */
[----:B------:R-:W1:Y:S02]  /*4ae0*/  @!P0 SYNCS.PHASECHK.TRANS64 P0, [R6+URZ+0x58], R9 ;  /* 0x00005809060085a7 */ /* 0x000e6400080010ff */
[----:B-1----:R-:W-:Y:S05]  /*4af0*/  @!P0 BRA `(.L_x_83) ;  /* 0xfffffffc00f08947 */ /* 0x002fea000383ffff */
[----:B------:R-:W-:Y:S05]  /*4b00*/  BRA `(.L_x_84) ;  /* 0xffffffcc008c7947 */ /* 0x000fea000383ffff */
.L_x_30:
[----:B----4-:R4:W5:Y:S02]  /*4b10*/  SYNCS.PHASECHK.TRANS64.TRYWAIT P0, [R6+URZ+0x58], RZ ;  /* 0x000058ff060075a7 */ /* 0x01096400080011ff */
[----:B-----5:R-:W-:Y:S05]  /*4b20*/  @!P0 NANOSLEEP.SYNCS 0x989680 ;  /* 0x009896800000895d */ /* 0x020fea0003900000 */
[----:B------:R-:W5:Y:S02]  /*4b30*/  @!P0 SYNCS.PHASECHK.TRANS64 P0, [R6+URZ+0x58], RZ ;  /* 0x000058ff060085a7 */ /* 0x000f6400080010ff */
[----:B-----5:R-:W-:Y:S05]  /*4b40*/  @!P0 BRA `(.L_x_30) ;  /* 0xfffffffc00f08947 */ /* 0x020fea000383ffff */
[----:B------:R-:W-:Y:S05]  /*4b50*/  BRA `(.L_x_85) ;  /* 0xffffffcc00c07947 */ /* 0x000fea000383ffff */
.L_x_32:
[----:B0-----:R0:W1:Y:S02]  /*4b60*/  SYNCS.PHASECHK.TRANS64.TRYWAIT P0, [R6+URZ+0x18], RZ ;  /* 0x000018ff060075a7 */ /* 0x00106400080011ff */
[----:B-1----:R-:W-:Y:S05]  /*4b70*/  @!P0 NANOSLEEP.SYNCS 0x989680 ;  /* 0x009896800000895d */ /* 0x002fea0003900000 */
[----:B------:R-:W1:Y:S02]  /*4b80*/  @!P0 SYNCS.PHASECHK.TRANS64 P0, [R6+URZ+0x18], RZ ;  /* 0x000018ff060085a7 */ /* 0x000e6400080010ff */
[----:B-1----:R-:W-:Y:S05]  /*4b90*/  @!P0 BRA `(.L_x_32) ;  /* 0xfffffffc00f08947 */ /* 0x002fea000383ffff */
[----:B------:R-:W-:Y:S05]  /*4ba0*/  BRA `(.L_x_86) ;  /* 0xffffffcc00c47947 */ /* 0x000fea000383ffff */
.L_x_36:
[----:B------:R-:W-:Y:S01]  /*4bb0*/  HFMA2 R16, -RZ, RZ, -0.0 , 0 ;  /* 0x80000000ff107431 */ /* 0x000fe200000001ff */
[----:B------:R-:W-:-:S07]  /*4bc0*/  MOV R17, 0x80000000 ;  /* 0x8000000000117802 */ /* 0x000fce0000000f00 */
.L_x_87:
[----:B-1----:R1:W3:Y:S02]  /*4bd0*/  SYNCS.PHASECHK.TRANS64.TRYWAIT P0, [R6+URZ+0x70], R17 ;  /* 0x00007011060075a7 */ /* 0x0022e400080011ff */
[----:B---3--:R-:W-:Y:S05]  /*4be0*/  @!P0 NANOSLEEP.SYNCS 0x989680 ;  /* 0x009896800000895d */ /* 0x008fea0003900000 */
[----:B------:R-:W3:Y:S02]  /*4bf0*/  @!P0 SYNCS.PHASECHK.TRANS64 P0, [R6+URZ+0x70], R17 ;  /* 0x00007011060085a7 */ /* 0x000ee400080010ff */
[----:B---3--:R-:W-:Y:S05]  /*4c00*/  @!P0 BRA `(.L_x_87) ;  /* 0xfffffffc00f08947 */ /* 0x008fea000383ffff */
[----:B------:R-:W-:Y:S05]  /*4c10*/  BRA `(.L_x_88) ;  /* 0xffffffd000707947 */ /* 0x000fea000383ffff */
.L_x_39:
[----:B------:R-:W-:Y:S07]  /*4c20*/  MOV R18, R19 ;  /* 0x0000001300127202 */ /* 0x000fee0000000f00 */
.L_x_89:
[----:B-1----:R1:W3:Y:S02]  /*4c30*/  SYNCS.PHASECHK.TRANS64.TRYWAIT P0, [R3+URZ], R19 ;  /* 0x00000013030075a7 */ /* 0x0022e400080011ff */
[----:B---3--:R-:W-:Y:S05]  /*4c40*/  @!P0 NANOSLEEP.SYNCS 0x989680 ;  /* 0x009896800000895d */ /* 0x008fea0003900000 */
[----:B------:R-:W3:Y:S02]  /*4c50*/  @!P0 SYNCS.PHASECHK.TRANS64 P0, [R3+URZ], R19 ;  /* 0x00000013030085a7 */ /* 0x000ee400080010ff */
[----:B---3--:R-:W-:Y:S05]  /*4c60*/  @!P0 BRA `(.L_x_89) ;  /* 0xfffffffc00f08947 */ /* 0x008fea000383ffff */
[----:B------:R-:W-:Y:S05]  /*4c70*/  BRA `(.L_x_90) ;  /* 0xffffffd000a07947 */ /* 0x000fea000383ffff */
.L_x_41:
[-C--:B------:R-:W-:Y:S02]  /*4c80*/  MOV R18, R10.reuse ;  /* 0x0000000a00127202 */ /* 0x080fe40000000f00 */
[----:B-1----:R-:W-:Y:S07]  /*4c90*/  MOV R19, R10 ;  /* 0x0000000a00137202 */ /* 0x002fee0000000f00 */
.L_x_91:
[----:B0-----:R0:W1:Y:S02]  /*4ca0*/  SYNCS.PHASECHK.TRANS64.TRYWAIT P0, [R7+URZ+0x20], R19 ;  /* 0x00002013070075a7 */ /* 0x00106400080011ff */
[----:B-1----:R-:W-:Y:S05]  /*4cb0*/  @!P0 NANOSLEEP.SYNCS 0x989680 ;  /* 0x009896800000895d */ /* 0x002fea0003900000 */
[----:B------:R-:W1:Y:S02]  /*4cc0*/  @!P0 SYNCS.PHASECHK.TRANS64 P0, [R7+URZ+0x20], R19 ;  /* 0x00002013070085a7 */ /* 0x000e6400080010ff */
[----:B-1----:R-:W-:Y:S05]  /*4cd0*/  @!P0 BRA `(.L_x_91) ;  /* 0xfffffffc00f08947 */ /* 0x002fea000383ffff */
[----:B------:R-:W-:Y:S05]  /*4ce0*/  BRA `(.L_x_92) ;  /* 0xffffffd000947947 */ /* 0x000fea000383ffff */
.L_x_43:
[----:B0-----:R0:W1:Y:S02]  /*4cf0*/  SYNCS.PHASECHK.TRANS64.TRYWAIT P0, [R6+URZ+0x80], RZ ;  /* 0x000080ff060075a7 */ /* 0x00106400080011ff */
[----:B-1----:R-:W-:Y:S05]  /*4d00*/  @!P0 NANOSLEEP.SYNCS 0x989680 ;  /* 0x009896800000895d */ /* 0x002fea0003900000 */
[----:B------:R-:W1:Y:S02]  /*4d10*/  @!P0 SYNCS.PHASECHK.TRANS64 P0, [R6+URZ+0x80], RZ ;  /* 0x000080ff060085a7 */ /* 0x000e6400080010ff */
[----:B-1----:R-:W-:Y:S05]  /*4d20*/  @!P0 BRA `(.L_x_43) ;  /* 0xfffffffc00f08947 */ /* 0x002fea000383ffff */
[----:B------:R-:W-:Y:S05]  /*4d30*/  BRA `(.L_x_93) ;  /* 0xffffffd400f47947 */ /* 0x000fea000383ffff */
.L_x_44:
[----:B------:R-:W-:Y:S01]  /*4d40*/  HFMA2 R8, -RZ, RZ, -0.0 , 0 ;  /* 0x80000000ff087431 */ /* 0x000fe200000001ff */
[----:B-1----:R-:W-:-:S04]  /*4d50*/  MOV R9, 0x80000000 ;  /* 0x8000000000097802 */ /* 0x002fc80000000f00 */
[----:B------:R1:W3:Y:S03]  /*4d60*/  SYNCS.PHASECHK.TRANS64.TRYWAIT P0, [R6+URZ+0xd8], R9 ;  /* 0x0000d809060075a7 */ /* 0x0002e600080011ff */
[----:B---3--:R-:W-:Y:S05]  /*4d70*/  @!P0 NANOSLEEP.SYNCS 0x989680 ;  /* 0x009896800000895d */ /* 0x008fea0003900000 */
[----:B------:R-:W3:Y:S02]  /*4d80*/  @!P0 SYNCS.PHASECHK.TRANS64 P0, [R6+URZ+0xd8], R9 ;  /* 0x0000d809060085a7 */ /* 0x000ee400080010ff */
[----:B---3--:R-:W-:Y:S05]  /*4d90*/  @!P0 BRA `(.L_x_44) ;  /* 0xfffffffc00e88947 */ /* 0x008fea000383ffff */
[----:B------:R-:W-:Y:S05]  /*4da0*/  BRA `(.L_x_94) ;  /* 0xffffffd400e07947 */ /* 0x000fea000383ffff */
.L_x_47:
[----:B------:R-:W-:Y:S07]  /*4db0*/  MOV R14, R15 ;  /* 0x0000000f000e7202 */ /* 0x000fee0000000f00 */
.L_x_95:
[----:B-1----:R1:W3:Y:S02]  /*4dc0*/  SYNCS.PHASECHK.TRANS64.TRYWAIT P1, [R7+URZ+0x20], R15 ;  /* 0x0000200f070075a7 */ /* 0x0022e400080211ff */
[----:B---3--:R-:W-:Y:S05]  /*4dd0*/  @!P1 NANOSLEEP.SYNCS 0x989680 ;  /* 0x009896800000995d */ /* 0x008fea0003900000 */
[----:B------:R-:W3:Y:S02]  /*4de0*/  @!P1 SYNCS.PHASECHK.TRANS64 P1, [R7+URZ+0x20], R15 ;  /* 0x0000200f070095a7 */ /* 0x000ee400080210ff */
[----:B---3--:R-:W-:Y:S05]  /*4df0*/  @!P1 BRA `(.L_x_95) ;  /* 0xfffffffc00f09947 */ /* 0x008fea000383ffff */
[----:B------:R-:W-:Y:S05]  /*4e00*/  BRA `(.L_x_96) ;  /* 0xffffffd800107947 */ /* 0x000fea000383ffff */
.L_x_49:
[----:B0-----:R0:W1:Y:S02]  /*4e10*/  SYNCS.PHASECHK.TRANS64.TRYWAIT P0, [R6+URZ+0x70], RZ ;  /* 0x000070ff060075a7 */ /* 0x00106400080011ff */
[----:B-1----:R-:W-:Y:S05]  /*4e20*/  @!P0 NANOSLEEP.SYNCS 0x989680 ;  /* 0x009896800000895d */ /* 0x002fea0003900000 */
[----:B------:R-:W1:Y:S02]  /*4e30*/  @!P0 SYNCS.PHASECHK.TRANS64 P0, [R6+URZ+0x70], RZ ;  /* 0x000070ff060085a7 */ /* 0x000e6400080010ff */
[----:B-1----:R-:W-:Y:S05]  /*4e40*/  @!P0 BRA `(.L_x_49) ;  /* 0xfffffffc00f08947 */ /* 0x002fea000383ffff */
[----:B------:R-:W-:Y:S05]  /*4e50*/  BRA `(.L_x_97) ;  /* 0xffffffdc00407947 */ /* 0x000fea000383ffff */
.L_x_50:
[----:B------:R-:W-:-:S07]  /*4e60*/  MOV R9, R8 ;  /* 0x0000000800097202 */ /* 0x000fce0000000f00 */
.L_x_98:
[----:B-1----:R1:W3:Y:S02]  /*4e70*/  SYNCS.PHASECHK.TRANS64.TRYWAIT P0, [R6+URZ+0xd8], R9 ;  /* 0x0000d809060075a7 */ /* 0x0022e400080011ff */
[----:B---3--:R-:W-:Y:S05]  /*4e80*/  @!P0 NANOSLEEP.SYNCS 0x989680 ;  /* 0x009896800000895d */ /* 0x008fea0003900000 */
[----:B------:R-:W3:Y:S02]  /*4e90*/  @!P0 SYNCS.PHASECHK.TRANS64 P0, [R6+URZ+0xd8], R9 ;  /* 0x0000d809060085a7 */ /* 0x000ee400080010ff */
[----:B---3--:R-:W-:Y:S05]  /*4ea0*/  @!P0 BRA `(.L_x_98) ;  /* 0xfffffffc00f08947 */ /* 0x008fea000383ffff */
[----:B------:R-:W-:Y:S05]  /*4eb0*/  BRA `(.L_x_34) ;  /* 0xffffffdc00307947 */ /* 0x000fea000383ffff */
.L_x_54:
[----:B------:R-:W-:Y:S01]  /*4ec0*/  HFMA2 R8, -RZ, RZ, -0.0 , 0 ;  /* 0x80000000ff087431 */ /* 0x000fe200000001ff */
[----:B0-----:R-:W-:-:S04]  /*4ed0*/  MOV R9, 0x80000000 ;  /* 0x8000000000097802 */ /* 0x001fc80000000f00 */
[----:B------:R0:W1:Y:S03]  /*4ee0*/  SYNCS.PHASECHK.TRANS64.TRYWAIT P1, [R6+URZ+0xc8], R9 ;  /* 0x0000c809060075a7 */ /* 0x00006600080211ff */
[----:B-1----:R-:W-:Y:S05]  /*4ef0*/  @!P1 NANOSLEEP.SYNCS 0x989680 ;  /* 0x009896800000995d */ /* 0x002fea0003900000 */
[----:B------:R-:W1:Y:S02]  /*4f00*/  @!P1 SYNCS.PHASECHK.TRANS64 P1, [R6+URZ+0xc8], R9 ;  /* 0x0000c809060095a7 */ /* 0x000e6400080210ff */
[----:B-1----:R-:W-:Y:S05]  /*4f10*/  @!P1 BRA `(.L_x_54) ;  /* 0xfffffffc00e89947 */ /* 0x002fea000383ffff */
[----:B------:R-:W-:Y:S05]  /*4f20*/  BRA `(.L_x_99) ;  /* 0xffffffdc00647947 */ /* 0x000fea000383ffff */
.L_x_56:
[----:B------:R-:W-:Y:S01]  /*4f30*/  HFMA2 R8, -RZ, RZ, -0.0 , 0 ;  /* 0x80000000ff087431 */ /* 0x000fe200000001ff */
[----:B0-----:R-:W-:-:S04]  /*4f40*/  MOV R9, 0x80000000 ;  /* 0x8000000000097802 */ /* 0x001fc80000000f00 */
[----:B------:R0:W1:Y:S03]  /*4f50*/  SYNCS.PHASECHK.TRANS64.TRYWAIT P0, [R7+URZ+0x98], R9 ;  /* 0x00009809070075a7 */ /* 0x00006600080011ff */
[----:B-1----:R-:W-:Y:S05]  /*4f60*/  @!P0 NANOSLEEP.SYNCS 0x989680 ;  /* 0x009896800000895d */ /* 0x002fea0003900000 */
[----:B------:R-:W1:Y:S02]  /*4f70*/  @!P0 SYNCS.PHASECHK.TRANS64 P0, [R7+URZ+0x98], R9 ;  /* 0x00009809070085a7 */ /* 0x000e6400080010ff */
[----:B-1----:R-:W-:Y:S05]  /*4f80*/  @!P0 BRA `(.L_x_56) ;  /* 0xfffffffc00e88947 */ /* 0x002fea000383ffff */
[----:B------:R-:W-:Y:S05]  /*4f90*/  BRA `(.L_x_100) ;  /* 0xffffffe000447947 */ /* 0x000fea000383ffff */
.L_x_57:
[----:B------:R-:W-:Y:S01]  /*4fa0*/  HFMA2 R8, -RZ, RZ, -0.0 , 0 ;  /* 0x80000000ff087431 */ /* 0x000fe200000001ff */
[----:B0-----:R-:W-:-:S04]  /*4fb0*/  MOV R9, 0x80000000 ;  /* 0x8000000000097802 */ /* 0x001fc80000000f00 */
[----:B------:R0:W1:Y:S03]  /*4fc0*/  SYNCS.PHASECHK.TRANS64.TRYWAIT P0, [R7+URZ+0xb8], R9 ;  /* 0x0000b809070075a7 */ /* 0x00006600080011ff */
[----:B-1----:R-:W-:Y:S05]  /*4fd0*/  @!P0 NANOSLEEP.SYNCS 0x989680 ;  /* 0x009896800000895d */ /* 0x002fea0003900000 */
[----:B------:R-:W1:Y:S02]  /*4fe0*/  @!P0 SYNCS.PHASECHK.TRANS64 P0, [R7+URZ+0xb8], R9 ;  /* 0x0000b809070085a7 */ /* 0x000e6400080010ff */
[----:B-1----:R-:W-:Y:S05]  /*4ff0*/  @!P0 BRA `(.L_x_57) ;  /* 0xfffffffc00e88947 */ /* 0x002fea000383ffff */
[----:B------:R-:W-:Y:S05]  /*5000*/  BRA `(.L_x_51) ;  /* 0xffffffe000347947 */ /* 0x000fea000383ffff */
.L_x_59:
[----:B0-----:R0:W1:Y:S02]  /*5010*/  SYNCS.PHASECHK.TRANS64.TRYWAIT P0, [R6+URZ+0xa0], RZ ;  /* 0x0000a0ff060075a7 */ /* 0x00106400080011ff */
[----:B-1----:R-:W-:Y:S05]  /*5020*/  @!P0 NANOSLEEP.SYNCS 0x989680 ;  /* 0x009896800000895d */ /* 0x002fea0003900000 */
[----:B------:R-:W1:Y:S02]  /*5030*/  @!P0 SYNCS.PHASECHK.TRANS64 P0, [R6+URZ+0xa0], RZ ;  /* 0x0000a0ff060085a7 */ /* 0x000e6400080010ff */
[----:B-1----:R-:W-:Y:S05]  /*5040*/  @!P0 BRA `(.L_x_59) ;  /* 0xfffffffc00f08947 */ /* 0x002fea000383ffff */
[----:B------:R-:W-:Y:S05]  /*5050*/  BRA `(.L_x_101) ;  /* 0xffffffe000507947 */ /* 0x000fea000383ffff */
.L_x_60:
[----:B-1----:R1:W3:Y:S02]  /*5060*/  SYNCS.PHASECHK.TRANS64.TRYWAIT P0, [R6+URZ+0xc0], RZ ;  /* 0x0000c0ff060075a7 */ /* 0x0022e400080011ff */
[----:B---3--:R-:W-:Y:S05]  /*5070*/  @!P0 NANOSLEEP.SYNCS 0x989680 ;  /* 0x009896800000895d */ /* 0x008fea0003900000 */
[----:B------:R-:W3:Y:S02]  /*5080*/  @!P0 SYNCS.PHASECHK.TRANS64 P0, [R6+URZ+0xc0], RZ ;  /* 0x0000c0ff060085a7 */ /* 0x000ee400080010ff */
[----:B---3--:R-:W-:Y:S05]  /*5090*/  @!P0 BRA `(.L_x_60) ;  /* 0xfffffffc00f08947 */ /* 0x008fea000383ffff */
[----:B------:R-:W-:Y:S05]  /*50a0*/  BRA `(.L_x_102) ;  /* 0xffffffe000487947 */ /* 0x000fea000383ffff */
.L_x_63:
[----:B0-----:R0:W3:Y:S02]  /*50b0*/  SYNCS.PHASECHK.TRANS64.TRYWAIT P0, [R6+URZ+0xd0], RZ ;  /* 0x0000d0ff060075a7 */ /* 0x0010e400080011ff */
[----:B---3--:R-:W-:Y:S05]  /*50c0*/  @!P0 NANOSLEEP.SYNCS 0x989680 ;  /* 0x009896800000895d */ /* 0x008fea0003900000 */
[----:B------:R-:W3:Y:S02]  /*50d0*/  @!P0 SYNCS.PHASECHK.TRANS64 P0, [R6+URZ+0xd0], RZ ;  /* 0x0000d0ff060085a7 */ /* 0x000ee400080010ff */
[----:B---3--:R-:W-:Y:S05]  /*50e0*/  @!P0 BRA `(.L_x_63) ;  /* 0xfffffffc00f08947 */ /* 0x008fea000383ffff */
[----:B------:R-:W-:Y:S05]  /*50f0*/  BRA `(.L_x_103) ;  /* 0xffffffe000e87947 */ /* 0x000fea000383ffff */
.L_x_71:
[----:B0-----:R0:W1:Y:S02]  /*5100*/  SYNCS.PHASECHK.TRANS64.TRYWAIT P0, [R5+URZ+0xe0], RZ ;  /* 0x0000e0ff050075a7 */ /* 0x00106400080011ff */
[----:B-1----:R-:W-:Y:S05]  /*5110*/  @!P0 NANOSLEEP.SYNCS 0x989680 ;  /* 0x009896800000895d */ /* 0x002fea0003900000 */
[----:B------:R-:W1:Y:S02]  /*5120*/  @!P0 SYNCS.PHASECHK.TRANS64 P0, [R5+URZ+0xe0], RZ ;  /* 0x0000e0ff050085a7 */ /* 0x000e6400080010ff */
[----:B-1----:R-:W-:Y:S05]  /*5130*/  @!P0 BRA `(.L_x_71) ;  /* 0xfffffffc00f08947 */ /* 0x002fea000383ffff */
[----:B------:R-:W-:Y:S05]  /*5140*/  BRA `(.L_x_104) ;  /* 0xfffffff400347947 */ /* 0x000fea000383ffff */
        .weak           $__internal_0_$__cuda_sm10x_tcgen05_guardrail_trap_col_being_dealloced_not_returned_by_alloc
        .type           $__internal_0_$__cuda_sm10x_tcgen05_guardrail_trap_col_being_dealloced_not_returned_by_alloc,@function
        .size           $__internal_0_$__cuda_sm10x_tcgen05_guardrail_trap_col_being_dealloced_not_returned_by_alloc,($__internal_1_$__cuda_sm10x_tcgen05_guardrail_trap_phase_invalid_during_alloc - $__internal_0_$__cuda_sm10x_tcgen05_guardrail_trap_col_being_dealloced_not_returned_by_alloc)
$__internal_0_$__cuda_sm10x_tcgen05_guardrail_trap_col_being_dealloced_not_returned_by_alloc:
[----:B------:R-:W-:Y:S05]  /*5150*/  BPT.TRAP 0x1 ;  /* 0x000000040000795c */ /* 0x000fea0000300000 */
[----:B------:R-:W-:-:S04]  /*5160*/  HFMA2 R3, -RZ, RZ, 0, 0 ;  /* 0x00000000ff037431 */ /* 0x000fc800000001ff */
[----:B------:R-:W-:Y:S05]  /*5170*/  RET.REL.NODEC R2 `(kernel_cutlass_kernel_cudnnsdpafwdfmha_forward_sm100_d256BlackwellFusedMultiHeadAttentionForward_object_at__TiledMMA_ThrLayoutVMNK21111000_PermutationMNK____MMAAtom_ThrID21_ShapeMNK256128_0) ;  /* 0xffffffac02a07950 */ /* 0x000fea0003c3ffff */
        .weak           $__internal_1_$__cuda_sm10x_tcgen05_guardrail_trap_phase_invalid_during_alloc
        .type           $__internal_1_$__cuda_sm10x_tcgen05_guardrail_trap_phase_invalid_during_alloc,@function
        .size           $__internal_1_$__cuda_sm10x_tcgen05_guardrail_trap_phase_invalid_during_alloc,($__internal_2_$__cuda_sm10x_tcgen05_guardrail_trap_unallocated_columns_being_dealloced - $__internal_1_$__cuda_sm10x_tcgen05_guardrail_trap_phase_invalid_during_alloc)
$__internal_1_$__cuda_sm10x_tcgen05_guardrail_trap_phase_invalid_during_alloc:
[----:B------:R-:W-:Y:S05]  /*5180*/  BPT.TRAP 0x1 ;  /* 0x000000040000795c */ /* 0x000fea0000300000 */
[----:B------:R-:W-:-:S04]  /*5190*/  MOV R7, 0x0 ;  /* 0x0000000000077802 */ /* 0x000fc80000000f00 */
[----:B------:R-:W-:Y:S05]  /*51a0*/  RET.REL.NODEC R6 `(kernel_cutlass_kernel_cudnnsdpafwdfmha_forward_sm100_d256BlackwellFusedMultiHeadAttentionForward_object_at__TiledMMA_ThrLayoutVMNK21111000_PermutationMNK____MMAAtom_ThrID21_ShapeMNK256128_0) ;  /* 0xffffffac06947950 */ /* 0x000fea0003c3ffff */
        .weak           $__internal_2_$__cuda_sm10x_tcgen05_guardrail_trap_unallocated_columns_being_dealloced
        .type           $__internal_2_$__cuda_sm10x_tcgen05_guardrail_trap_unallocated_columns_being_dealloced,@function
        .size           $__internal_2_$__cuda_sm10x_tcgen05_guardrail_trap_unallocated_columns_being_dealloced,($__internal_3_$__cuda_sm3x_div_rn_noftz_f32_slowpath - $__internal_2_$__cuda_sm10x_tcgen05_guardrail_trap_unallocated_columns_being_dealloced)
$__internal_2_$__cuda_sm10x_tcgen05_guardrail_trap_unallocated_columns_being_dealloced:
[----:B------:R-:W-:Y:S05]  /*51b0*/  BPT.TRAP 0x1 ;  /* 0x000000040000795c */ /* 0x000fea0000300000 */
[----:B------:R-:W-:-:S04]  /*51c0*/  HFMA2 R3, -RZ, RZ, 0, 0 ;  /* 0x00000000ff037431 */ /* 0x000fc800000001ff */
[----:B------:R-:W-:Y:S05]  /*51d0*/  RET.REL.NODEC R2 `(kernel_cutlass_kernel_cudnnsdpafwdfmha_forward_sm100_d256BlackwellFusedMultiHeadAttentionForward_object_at__TiledMMA_ThrLayoutVMNK21111000_PermutationMNK____MMAAtom_ThrID21_ShapeMNK256128_0) ;  /* 0xffffffac02887950 */ /* 0x000fea0003c3ffff */
        .weak           $__internal_3_$__cuda_sm3x_div_rn_noftz_f32_slowpath
        .type           $__internal_3_$__cuda_sm3x_div_rn_noftz_f32_slowpath,@function
        .size           $__internal_3_$__cuda_sm3x_div_rn_noftz_f32_slowpath,(.L_x_120 - $__internal_3_$__cuda_sm3x_div_rn_noftz_f32_slowpath)
$__internal_3_$__cuda_sm3x_div_rn_noftz_f32_slowpath:
[----:B------:R-:W0:Y:S01]  /*51e0*/  LDC R4, c[0x0][0x660] ;  /* 0x00019800ff047b82 */ /* 0x000e220000000800 */
[----:B------:R-:W-:Y:S01]  /*51f0*/  SHF.R.U32.HI R12, RZ, 0x17, R9 ;  /* 0x00000017ff0c7819 */ /* 0x000fe20000011609 */
[----:B------:R-:W1:Y:S01]  /*5200*/  LDCU UR8, c[0x0][0x660] ;  /* 0x0000cc00ff0877ac */ /* 0x000e620008000800 */
[----:B------:R-:W-:Y:S02]  /*5210*/  BSSY.RECONVERGENT B1, `(.L_x_105) ;  /* 0x0000065000017945 */ /* 0x000fe40003800200 */
[----:B------:R-:W-:-:S05]  /*5220*/  LOP3.LUT R12, R12, 0xff, RZ, 0xc0, !PT ;  /* 0x000000ff0c0c7812 */ /* 0x000fca00078ec0ff */
[----:B------:R-:W-:-:S05]  /*5230*/  VIADD R11, R12, 0xffffffff ;  /* 0xffffffff0c0b7836 */ /* 0x000fca0000000000 */
[----:B------:R-:W-:Y:S01]  /*5240*/  ISETP.GT.U32.AND P0, PT, R11, 0xfd, PT ;  /* 0x000000fd0b00780c */ /* 0x000fe20003f04070 */
[----:B-1----:R-:W-:Y:S01]  /*5250*/  IMAD.U32 R10, RZ, RZ, UR8 ;  /* 0x00000008ff0a7e24 */ /* 0x002fe2000f8e00ff */
[----:B0-----:R-:W-:-:S04]  /*5260*/  SHF.R.U32.HI R14, RZ, 0x17, R4 ;  /* 0x00000017ff0e7819 */ /* 0x001fc80000011604 */
[----:B------:R-:W-:-:S05]  /*5270*/  LOP3.LUT R14, R14, 0xff, RZ, 0xc0, !PT ;  /* 0x000000ff0e0e7812 */ /* 0x000fca00078ec0ff */
[----:B------:R-:W-:-:S05]  /*5280*/  VIADD R13, R14, 0xffffffff ;  /* 0xffffffff0e0d7836 */ /* 0x000fca0000000000 */
[----:B------:R-:W-:-:S13]  /*5290*/  ISETP.GT.U32.OR P0, PT, R13, 0xfd, P0 ;  /* 0x000000fd0d00780c */ /* 0x000fda0000704470 */
[----:B------:R-:W-:Y:S01]  /*52a0*/  @!P0 IMAD.MOV.U32 R7, RZ, RZ, RZ ;  /* 0x000000ffff078224 */ /* 0x000fe200078e00ff */
[----:B------:R-:W-:Y:S06]  /*52b0*/  @!P0 BRA `(.L_x_106) ;  /* 0x0000000000608947 */ /* 0x000fec0003800000 */
[----:B------:R-:W-:Y:S01]  /*52c0*/  FSETP.GTU.FTZ.AND P1, PT, |R4|, +INF , PT ;  /* 0x7f8000000400780b */ /* 0x000fe20003f3c200 */
[----:B------:R-:W-:Y:S01]  /*52d0*/  IMAD.MOV.U32 R15, RZ, RZ, R9 ;  /* 0x000000ffff0f7224 */ /* 0x000fe200078e0009 */
[----:B------:R-:W-:-:S04]  /*52e0*/  FSETP.GTU.FTZ.AND P0, PT, |R9|, +INF , PT ;  /* 0x7f8000000900780b */ /* 0x000fc80003f1c200 */
[----:B------:R-:W-:-:S13]  /*52f0*/  PLOP3.LUT P0, PT, P1, P0, PT, 0xf8, 0x8f ;  /* 0x00000000008f781c */ /* 0x000fda0000f01f70 */
[----:B------:R-:W-:Y:S05]  /*5300*/  @P0 BRA `(.L_x_107) ;  /* 0x0000000400500947 */ /* 0x000fea0003800000 */
[----:B------:R-:W-:-:S13]  /*5310*/  LOP3.LUT P0, RZ, R9, 0x7fffffff, R10, 0xc8, !PT ;  /* 0x7fffffff09ff7812 */ /* 0x000fda000780c80a */
[----:B------:R-:W-:Y:S05]  /*5320*/  @!P0 BRA `(.L_x_108) ;  /* 0x0000000400408947 */ /* 0x000fea0003800000 */
[C---:B------:R-:W-:Y:S02]  /*5330*/  FSETP.NEU.FTZ.AND P0, PT, |R4|.reuse, +INF , PT ;  /* 0x7f8000000400780b */ /* 0x040fe40003f1d200 */
[----:B------:R-:W-:Y:S02]  /*5340*/  FSETP.NEU.FTZ.AND P1, PT, |R15|, +INF , PT ;  /* 0x7f8000000f00780b */ /* 0x000fe40003f3d200 */
[----:B------:R-:W-:-:S11]  /*5350*/  FSETP.NEU.FTZ.AND P2, PT, |R4|, +INF , PT ;  /* 0x7f8000000400780b */ /* 0x000fd60003f5d200 */
[----:B------:R-:W-:Y:S05]  /*5360*/  @!P1 BRA !P0, `(.L_x_108) ;  /* 0x0000000400309947 */ /* 0x000fea0004000000 */
[----:B------:R-:W-:-:S04]  /*5370*/  LOP3.LUT P0, RZ, R10, 0x7fffffff, RZ, 0xc0, !PT ;  /* 0x7fffffff0aff7812 */ /* 0x000fc8000780c0ff */
[----:B------:R-:W-:-:S13]  /*5380*/  PLOP3.LUT P0, PT, P1, P0, PT, 0x2f, 0xf2 ;  /* 0x0000000000f2781c */ /* 0x000fda0000f00577 */
[----:B------:R-:W-:Y:S05]  /*5390*/  @P0 BRA `(.L_x_109) ;  /* 0x00000004001c0947 */ /* 0x000fea0003800000 */
[----:B------:R-:W-:-:S04]  /*53a0*/  LOP3.LUT P0, RZ, R9, 0x7fffffff, RZ, 0xc0, !PT ;  /* 0x7fffffff09ff7812 */ /* 0x000fc8000780c0ff */
[----:B------:R-:W-:-:S13]  /*53b0*/  PLOP3.LUT P0, PT, P2, P0, PT, 0x2f, 0xf2 ;  /* 0x0000000000f2781c */ /* 0x000fda0001700577 */
[----:B------:R-:W-:Y:S05]  /*53c0*/  @P0 BRA `(.L_x_110) ;  /* 0x0000000400040947 */ /* 0x000fea0003800000 */
[----:B------:R-:W-:Y:S02]  /*53d0*/  ISETP.GE.AND P1, PT, R13, RZ, PT ;  /* 0x000000ff0d00720c */ /* 0x000fe40003f26270 */
[----:B------:R-:W-:-:S11]  /*53e0*/  ISETP.GE.AND P0, PT, R11, RZ, PT ;  /* 0x000000ff0b00720c */ /* 0x000fd60003f06270 */
[----:B------:R-:W-:Y:S01]  /*53f0*/  @P1 MOV R7, RZ ;  /* 0x000000ff00071202 */ /* 0x000fe20000000f00 */
[----:B------:R-:W-:Y:S01]  /*5400*/  @!P1 FFMA R10, R4, 1.84467440737095516160e+19, RZ ;  /* 0x5f800000040a9823 */ /* 0x000fe200000000ff */
[----:B------:R-:W-:Y:S01]  /*5410*/  @!P1 MOV R7, 0xffffffc0 ;  /* 0xffffffc000079802 */ /* 0x000fe20000000f00 */
[----:B------:R-:W-:-:S03]  /*5420*/  @!P0 FFMA R9, R15, 1.84467440737095516160e+19, RZ ;  /* 0x5f8000000f098823 */ /* 0x000fc600000000ff */
[----:B------:R-:W-:-:S07]  /*5430*/  @!P0 IADD3 R7, PT, PT, R7, 0x40, RZ ;  /* 0x0000004007078810 */ /* 0x000fce0007ffe0ff */
.L_x_106:
[----:B------:R-:W-:Y:S01]  /*5440*/  LEA R16, R12, 0xc0800000, 0x17 ;  /* 0xc08000000c107811 */ /* 0x000fe200078eb8ff */
[----:B------:R-:W-:Y:S03]  /*5450*/  BSSY.RECONVERGENT B0, `(.L_x_111) ;  /* 0x0000036000007945 */ /* 0x000fe60003800200 */
[----:B------:R-:W-:Y:S02]  /*5460*/  IADD3 R16, PT, PT, -R16, R9, RZ ;  /* 0x0000000910107210 */ /* 0x000fe40007ffe1ff */
[----:B------:R-:W-:Y:S02]  /*5470*/  IADD3 R9, PT, PT, R14, -0x7f, RZ ;  /* 0xffffff810e097810 */ /* 0x000fe40007ffe0ff */
[----:B------:R-:W0:Y:S01]  /*5480*/  MUFU.RCP R11, R16 ;  /* 0x00000010000b7308 */ /* 0x000e220000001000 */
[----:B------:R-:W-:Y:S01]  /*5490*/  FADD.FTZ R4, -R16, -RZ ;  /* 0x800000ff10047221 */ /* 0x000fe20000010100 */
[C---:B------:R-:W-:Y:S01]  /*54a0*/  IADD3 R12, PT, PT, R9.reuse, 0x7f, -R12 ;  /* 0x0000007f090c7810 */ /* 0x040fe20007ffe80c */
[----:B------:R-:W-:-:S03]  /*54b0*/  IMAD R15, R9, -0x800000, R10 ;  /* 0xff800000090f7824 */ /* 0x000fc600078e020a */
[----:B------:R-:W-:Y:S01]  /*54c0*/  IADD3 R12, PT, PT, R12, R7, RZ ;  /* 0x000000070c0c7210 */ /* 0x000fe20007ffe0ff */
[----:B0-----:R-:W-:-:S04]  /*54d0*/  FFMA R14, R11, R4, 1 ;  /* 0x3f8000000b0e7423 */ /* 0x001fc80000000004 */
[----:B------:R-:W-:-:S04]  /*54e0*/  FFMA R10, R11, R14, R11 ;  /* 0x0000000e0b0a7223 */ /* 0x000fc8000000000b */
[----:B------:R-:W-:-:S04]  /*54f0*/  FFMA R13, R15, R10, RZ ;  /* 0x0000000a0f0d7223 */ /* 0x000fc800000000ff */
[----:B------:R-:W-:-:S04]  /*5500*/  FFMA R11, R4, R13, R15 ;  /* 0x0000000d040b7223 */ /* 0x000fc8000000000f */
[----:B------:R-:W-:-:S04]  /*5510*/  FFMA R11, R10, R11, R13 ;  /* 0x0000000b0a0b7223 */ /* 0x000fc8000000000d */
[----:B------:R-:W-:-:S04]  /*5520*/  FFMA R4, R4, R11, R15 ;  /* 0x0000000b04047223 */ /* 0x000fc8000000000f */
[----:B------:R-:W-:-:S05]  /*5530*/  FFMA R13, R10, R4, R11 ;  /* 0x000000040a0d7223 */ /* 0x000fca000000000b */
[----:B------:R-:W-:-:S04]  /*5540*/  SHF.R.U32.HI R9, RZ, 0x17, R13 ;  /* 0x00000017ff097819 */ /* 0x000fc8000001160d */
[----:B------:R-:W-:-:S04]  /*5550*/  LOP3.LUT R7, R9, 0xff, RZ, 0xc0, !PT ;  /* 0x000000ff09077812 */ /* 0x000fc800078ec0ff */
[----:B------:R-:W-:-:S04]  /*5560*/  IADD3 R7, PT, PT, R7, R12, RZ ;  /* 0x0000000c07077210 */ /* 0x000fc80007ffe0ff */
[----:B------:R-:W-:-:S04]  /*5570*/  IADD3 R9, PT, PT, R7, -0x1, RZ ;  /* 0xffffffff07097810 */ /* 0x000fc80007ffe0ff */
[----:B------:R-:W-:-:S13]  /*5580*/  ISETP.GE.U32.AND P0, PT, R9, 0xfe, PT ;  /* 0x000000fe0900780c */ /* 0x000fda0003f06070 */
[----:B------:R-:W-:Y:S05]  /*5590*/  @!P0 BRA `(.L_x_112) ;  /* 0x0000000000808947 */ /* 0x000fea0003800000 */
[----:B------:R-:W-:-:S13]  /*55a0*/  ISETP.GT.AND P0, PT, R7, 0xfe, PT ;  /* 0x000000fe0700780c */ /* 0x000fda0003f04270 */
[----:B------:R-:W-:Y:S05]  /*55b0*/  @P0 BRA `(.L_x_113) ;  /* 0x00000000006c0947 */ /* 0x000fea0003800000 */
[----:B------:R-:W-:-:S13]  /*55c0*/  ISETP.GE.AND P0, PT, R7, 0x1, PT ;  /* 0x000000010700780c */ /* 0x000fda0003f06270 */
[----:B------:R-:W-:Y:S05]  /*55d0*/  @P0 BRA `(.L_x_114) ;  /* 0x0000000000740947 */ /* 0x000fea0003800000 */
[----:B------:R-:W-:Y:S02]  /*55e0*/  ISETP.GE.AND P0, PT, R7, -0x18, PT ;  /* 0xffffffe80700780c */ /* 0x000fe40003f06270 */
[----:B------:R-:W-:-:S11]  /*55f0*/  LOP3.LUT R13, R13, 0x80000000, RZ, 0xc0, !PT ;  /* 0x800000000d0d7812 */ /* 0x000fd600078ec0ff */
[----:B------:R-:W-:Y:S05]  /*5600*/  @!P0 BRA `(.L_x_114) ;  /* 0x0000000000688947 */ /* 0x000fea0003800000 */
[CCC-:B------:R-:W-:Y:S01]  /*5610*/  FFMA.RZ R9, R10.reuse, R4.reuse, R11.reuse ;  /* 0x000000040a097223 */ /* 0x1c0fe2000000c00b */
[CCC-:B------:R-:W-:Y:S01]  /*5620*/  FFMA.RP R12, R10.reuse, R4.reuse, R11.reuse ;  /* 0x000000040a0c7223 */ /* 0x1c0fe2000000800b */
[----:B------:R-:W-:Y:S01]  /*5630*/  FFMA.RM R11, R10, R4, R11 ;  /* 0x000000040a0b7223 */ /* 0x000fe2000000400b */
[C---:B------:R-:W-:Y:S01]  /*5640*/  VIADD R4, R7.reuse, 0x20 ;  /* 0x0000002007047836 */ /* 0x040fe20000000000 */
[----:B------:R-:W-:Y:S02]  /*5650*/  ISETP.NE.AND P0, PT, R7, RZ, PT ;  /* 0x000000ff0700720c */ /* 0x000fe40003f05270 */
[----:B------:R-:W-:Y:S02]  /*5660*/  LOP3.LUT R9, R9, 0x7fffff, RZ, 0xc0, !PT ;  /* 0x007fffff09097812 */ /* 0x000fe400078ec0ff */
[----:B------:R-:W-:Y:S01]  /*5670*/  ISETP.NE.AND P1, PT, R7, RZ, PT ;  /* 0x000000ff0700720c */ /* 0x000fe20003f25270 */
[----:B------:R-:W-:Y:S01]  /*5680*/  IMAD.MOV R7, RZ, RZ, -R7 ;  /* 0x000000ffff077224 */ /* 0x000fe200078e0a07 */
[----:B------:R-:W-:-:S02]  /*5690*/  LOP3.LUT R9, R9, 0x800000, RZ, 0xfc, !PT ;  /* 0x0080000009097812 */ /* 0x000fc400078efcff */
[----:B------:R-:W-:Y:S02]  /*56a0*/  FSETP.NEU.FTZ.AND P2, PT, R12, R11, PT ;  /* 0x0000000b0c00720b */ /* 0x000fe40003f5d000 */
[----:B------:R-:W-:Y:S02]  /*56b0*/  SHF.L.U32 R4, R9, R4, RZ ;  /* 0x0000000409047219 */ /* 0x000fe400000006ff */
[----:B------:R-:W-:Y:S02]  /*56c0*/  SEL R10, R7, RZ, P0 ;  /* 0x000000ff070a7207 */ /* 0x000fe40000000000 */
[----:B------:R-:W-:Y:S02]  /*56d0*/  ISETP.NE.AND P1, PT, R4, RZ, P1 ;  /* 0x000000ff0400720c */ /* 0x000fe40000f25270 */
[----:B------:R-:W-:Y:S02]  /*56e0*/  SHF.R.U32.HI R9, RZ, R10, R9 ;  /* 0x0000000aff097219 */ /* 0x000fe40000011609 */
[----:B------:R-:W-:-:S02]  /*56f0*/  PLOP3.LUT P1, PT, P2, P1, PT, 0xf8, 0x8f ;  /* 0x00000000008f781c */ /* 0x000fc40001723f70 */
[----:B------:R-:W-:Y:S02]  /*5700*/  SHF.R.U32.HI R7, RZ, 0x1, R9 ;  /* 0x00000001ff077819 */ /* 0x000fe40000011609 */
[----:B------:R-:W-:-:S04]  /*5710*/  SEL R4, RZ, 0x1, !P1 ;  /* 0x00000001ff047807 */ /* 0x000fc80004800000 */
[----:B------:R-:W-:-:S04]  /*5720*/  LOP3.LUT R4, R4, 0x1, R7, 0xf8, !PT ;  /* 0x0000000104047812 */ /* 0x000fc800078ef807 */
[----:B------:R-:W-:-:S05]  /*5730*/  LOP3.LUT R4, R4, R9, RZ, 0xc0, !PT ;  /* 0x0000000904047212 */ /* 0x000fca00078ec0ff */
[----:B------:R-:W-:-:S05]  /*5740*/  IMAD.IADD R4, R7, 0x1, R4 ;  /* 0x0000000107047824 */ /* 0x000fca00078e0204 */
[----:B------:R-:W-:Y:S01]  /*5750*/  LOP3.LUT R13, R4, R13, RZ, 0xfc, !PT ;  /* 0x0000000d040d7212 */ /* 0x000fe200078efcff */
[----:B------:R-:W-:Y:S05]  /*5760*/  BRA `(.L_x_114) ;  /* 0x0000000000107947 */ /* 0x000fea0003800000 */
.L_x_113:
[----:B------:R-:W-:-:S04]  /*5770*/  LOP3.LUT R13, R13, 0x80000000, RZ, 0xc0, !PT ;  /* 0x800000000d0d7812 */ /* 0x000fc800078ec0ff */
[----:B------:R-:W-:Y:S01]  /*5780*/  LOP3.LUT R13, R13, 0x7f800000, RZ, 0xfc, !PT ;  /* 0x7f8000000d0d7812 */ /* 0x000fe200078efcff */
[----:B------:R-:W-:Y:S05]  /*5790*/  BRA `(.L_x_114) ;  /* 0x0000000000047947 */ /* 0x000fea0003800000 */
.L_x_112:
[----:B------:R-:W-:Y:S02]  /*57a0*/  LEA R13, R12, R13, 0x17 ;  /* 0x0000000d0c0d7211 */ /* 0x000fe400078eb8ff */
.L_x_114:
[----:B------:R-:W-:Y:S05]  /*57b0*/  BSYNC.RECONVERGENT B0 ;  /* 0x0000000000007941 */ /* 0x000fea0003800200 */
.L_x_111:
[----:B------:R-:W-:Y:S01]  /*57c0*/  MOV R84, R13 ;  /* 0x0000000d00547202 */ /* 0x000fe20000000f00 */
[----:B------:R-:W-:Y:S05]  /*57d0*/  BRA `(.L_x_115) ;  /* 0x0000000000207947 */ /* 0x000fea0003800000 */
.L_x_110:
[----:B------:R-:W-:-:S04]  /*57e0*/  LOP3.LUT R9, R9, 0x80000000, R10, 0x48, !PT ;  /* 0x8000000009097812 */ /* 0x000fc800078e480a */
[----:B------:R-:W-:Y:S01]  /*57f0*/  LOP3.LUT R84, R9, 0x7f800000, RZ, 0xfc, !PT ;  /* 0x7f80000009547812 */ /* 0x000fe200078efcff */
[----:B------:R-:W-:Y:S05]  /*5800*/  BRA `(.L_x_115) ;  /* 0x0000000000147947 */ /* 0x000fea0003800000 */
.L_x_109:
[----:B------:R-:W-:Y:S01]  /*5810*/  LOP3.LUT R84, R9, 0x80000000, R10, 0x48, !PT ;  /* 0x8000000009547812 */ /* 0x000fe200078e480a */
[----:B------:R-:W-:Y:S05]  /*5820*/  BRA `(.L_x_115) ;  /* 0x00000000000c7947 */ /* 0x000fea0003800000 */
.L_x_108:
[----:B------:R-:W0:Y:S01]  /*5830*/  MUFU.RSQ R84, -QNAN ;  /* 0xffc0000000547908 */ /* 0x000e220000001400 */
[----:B------:R-:W-:Y:S05]  /*5840*/  BRA `(.L_x_115) ;  /* 0x0000000000047947 */ /* 0x000fea0003800000 */
.L_x_107:
[----:B------:R-:W-:-:S07]  /*5850*/  FADD.FTZ R84, R15, R4 ;  /* 0x000000040f547221 */ /* 0x000fce0000010000 */
.L_x_115:
[----:B------:R-:W-:Y:S05]  /*5860*/  BSYNC.RECONVERGENT B1 ;  /* 0x0000000000017941 */ /* 0x000fea0003800200 */
.L_x_105:
[----:B------:R-:W-:-:S04]  /*5870*/  HFMA2 R9, -RZ, RZ, 0, 0 ;  /* 0x00000000ff097431 */ /* 0x000fc800000001ff */
[----:B0-----:R-:W-:Y:S05]  /*5880*/  RET.REL.NODEC R8 `(kernel_cutlass_kernel_cudnnsdpafwdfmha_forward_sm100_d256BlackwellFusedMultiHeadAttentionForward_object_at__TiledMMA_ThrLayoutVMNK21111000_PermutationMNK____MMAAtom_ThrID21_ShapeMNK256128_0) ;  /* 0xffffffa408dc7950 */ /* 0x001fea0003c3ffff */
.L_x_116:
[----:B------:R-:W-:-:S00]  /*5890*/  BRA `(.L_x_116) ;  /* 0xfffffffc00fc7947 */ /* 0x000fc0000383ffff */
[----:B------:R-:W-:-:S00]  /*58a0*/  NOP ;  /* 0x0000000000007918 */ /* 0x000fc00000000000 */
        /* <DEDUP_REMOVED lines=13> */
.L_x_120:


//--------------------- .nv.shared.kernel_cutlass_kernel_cudnnsdpafwdfmha_forward_sm100_d256BlackwellFusedMultiHeadAttentionForward_object_at__TiledMMA_ThrLayoutVMNK21111000_PermutationMNK____MMAAtom_ThrID21_ShapeMNK256128_0 --------------------------
	.section	.nv.shared.kernel_cutlass_kernel_cudnnsdpafwdfmha_forward_sm100_d256BlackwellFusedMultiHeadAttentionForward_object_at__TiledMMA_ThrLayoutVMNK21111000_PermutationMNK____MMAAtom_ThrID21_ShapeMNK256128_0,"aw",@nobits
	.sectionflags	@""
	.align	1024
	.zero		1024


//--------------------- .nv.shared.reserved.0     --------------------------
	.section	.nv.shared.reserved.0,"aw",@nobits
	.align	8
	.weak		__nv_reservedSMEM_offset_0_alias
	.size		__nv_reservedSMEM_offset_0_alias, 0, 64
	.other		__nv_reservedSMEM_offset_0_alias,@"STO_CUDA_RESERVED_SHARED STV_DEFAULT"
__nv_reservedSMEM_offset_0_alias:
	.zero		0
.nv.shared.reserved.0:
	.zero		64
	.weak		__nv_reservedSMEM_allocation_phase
	.type		__nv_reservedSMEM_allocation_phase,@object
	.size		__nv_reservedSMEM_allocation_phase,(.L_0 - __nv_reservedSMEM_allocation_phase)
__nv_reservedSMEM_allocation_phase:
	.zero		1
.L_0:
	.zero		7
	.weak		__nv_reservedSMEM_devtool_atexit_pc
	.type		__nv_reservedSMEM_devtool_atexit_pc,@object
	.size		__nv_reservedSMEM_devtool_atexit_pc,(__nv_reservedSMEM_allocation_mask - __nv_reservedSMEM_devtool_atexit_pc)
__nv_reservedSMEM_devtool_atexit_pc:
	.zero		8
	.weak		__nv_reservedSMEM_allocation_mask
	.type		__nv_reservedSMEM_allocation_mask,@object
	.size		__nv_reservedSMEM_allocation_mask,(.L_2 - __nv_reservedSMEM_allocation_mask)
__nv_reservedSMEM_allocation_mask:
	.zero		4
.L_2:
	.zero		4
	.weak		__nv_reservedSMEM_tmem_allocation_pipeline_mbarrier
	.type		__nv_reservedSMEM_tmem_allocation_pipeline_mbarrier,@object
	.size		__nv_reservedSMEM_tmem_allocation_pipeline_mbarrier,(__nv_reservedSMEM_tmem_allocation_pipeline_mbarrier_parity - __nv_reservedSMEM_tmem_allocation_pipeline_mbarrier)
__nv_reservedSMEM_tmem_allocation_pipeline_mbarrier:
	.zero		8
	.weak		__nv_reservedSMEM_tmem_allocation_pipeline_mbarrier_parity
	.type		__nv_reservedSMEM_tmem_allocation_pipeline_mbarrier_parity,@object
	.size		__nv_reservedSMEM_tmem_allocation_pipeline_mbarrier_parity,(.L_4 - __nv_reservedSMEM_tmem_allocation_pipeline_mbarrier_parity)
__nv_reservedSMEM_tmem_allocation_pipeline_mbarrier_parity:
	.zero		4
.L_4:


//--------------------- .nv.constant0.kernel_cutlass_kernel_cudnnsdpafwdfmha_forward_sm100_d256BlackwellFusedMultiHeadAttentionForward_object_at__TiledMMA_ThrLayoutVMNK21111000_PermutationMNK____MMAAtom_ThrID21_ShapeMNK256128_0 --------------------------
	.section	.nv.constant0.kernel_cutlass_kernel_cudnnsdpafwdfmha_forward_sm100_d256BlackwellFusedMultiHeadAttentionForward_object_at__TiledMMA_ThrLayoutVMNK21111000_PermutationMNK____MMAAtom_ThrID21_ShapeMNK256128_0,"a",@progbits
	.sectionflags	@""
	.align	4
.nv.constant0.kernel_cutlass_kernel_cudnnsdpafwdfmha_forward_sm100_d256BlackwellFusedMultiHeadAttentionForward_object_at__TiledMMA_ThrLayoutVMNK21111000_PermutationMNK____MMAAtom_ThrID21_ShapeMNK256128_0:
	.zero		1648


//--------------------- SYMBOLS --------------------------

	.type		.nv.reservedSmem.offset0,@object
	.size		.nv.reservedSmem.offset0,0x4
	.type		.nv.reservedSmem.cap,@object
	.size		.nv.reservedSmem.cap,0x4
